//
// Generated by NVIDIA NVVM Compiler
//
// Compiler Build ID: CL-36424714
// Cuda compilation tools, release 13.0, V13.0.88
// Based on NVVM 20.0.0
//

.version 9.0
.target sm_100
.address_size 64

	// .globl	_Z15softmaxFunctionPfS_ii
// _ZZ15softmaxFunctionPfS_iiE8blockMax has been demoted
// _ZZ15softmaxFunctionPfS_iiE8blockSum has been demoted
// _ZZ6matMulPfS_S_iiibE10cacheTileA has been demoted
// _ZZ6matMulPfS_S_iiibE10cacheTileB has been demoted
.extern .shared .align 16 .b8 cacheSum[];

.visible .entry _Z15softmaxFunctionPfS_ii(
	.param .u64 .ptr .align 1 _Z15softmaxFunctionPfS_ii_param_0,
	.param .u64 .ptr .align 1 _Z15softmaxFunctionPfS_ii_param_1,
	.param .u32 _Z15softmaxFunctionPfS_ii_param_2,
	.param .u32 _Z15softmaxFunctionPfS_ii_param_3
)
{
	.reg .pred 	%p<15>;
	.reg .b32 	%r<43>;
	.reg .b32 	%f<46>;
	.reg .b64 	%rd<11>;
	// demoted variable
	.shared .align 4 .b8 _ZZ15softmaxFunctionPfS_iiE8blockMax[1024];
	// demoted variable
	.shared .align 4 .b8 _ZZ15softmaxFunctionPfS_iiE8blockSum[1024];
	ld.param.u64 	%rd4, [_Z15softmaxFunctionPfS_ii_param_0];
	ld.param.u64 	%rd3, [_Z15softmaxFunctionPfS_ii_param_1];
	ld.param.u32 	%r17, [_Z15softmaxFunctionPfS_ii_param_3];
	cvta.to.global.u64 	%rd1, %rd4;
	mov.u32 	%r18, %ctaid.x;
	mul.lo.s32 	%r1, %r17, %r18;
	mov.u32 	%r42, %tid.x;
	setp.ge.s32 	%p1, %r42, %r17;
	mov.f32 	%f42, 0fFF7FFFFF;
	@%p1 bra 	$L__BB0_3;
	mov.f32 	%f42, 0fFF7FFFFF;
	mov.u32 	%r3, %ntid.x;
	mov.u32 	%r38, %r42;
$L__BB0_2:
	add.s32 	%r19, %r38, %r1;
	mul.wide.s32 	%rd5, %r19, 4;
	add.s64 	%rd6, %rd1, %rd5;
	ld.global.f32 	%f14, [%rd6];
	setp.gt.f32 	%p2, %f14, %f42;
	selp.f32 	%f42, %f14, %f42, %p2;
	add.s32 	%r38, %r38, %r3;
	setp.lt.s32 	%p3, %r38, %r17;
	@%p3 bra 	$L__BB0_2;
$L__BB0_3:
	shl.b32 	%r20, %r42, 2;
	mov.u32 	%r21, _ZZ15softmaxFunctionPfS_iiE8blockMax;
	add.s32 	%r6, %r21, %r20;
	st.shared.f32 	[%r6], %f42;
	bar.sync 	0;
	mov.u32 	%r7, %ntid.x;
	setp.lt.u32 	%p4, %r7, 2;
	mov.u32 	%r39, %r7;
	@%p4 bra 	$L__BB0_4;
	bra.uni 	$L__BB0_9;
$L__BB0_4:
	setp.ge.s32 	%p7, %r42, %r17;
	mov.f32 	%f45, 0f00000000;
	@%p7 bra 	$L__BB0_12;
	mov.f32 	%f45, 0f00000000;
	ld.shared.f32 	%f4, [_ZZ15softmaxFunctionPfS_iiE8blockMax];
	mov.u32 	%r28, cacheSum;
	mov.u32 	%r40, %r42;
$L__BB0_6:
	add.s32 	%r24, %r40, %r1;
	mul.wide.s32 	%rd7, %r24, 4;
	add.s64 	%rd8, %rd1, %rd7;
	ld.global.f32 	%f6, [%rd8];
	add.f32 	%f21, %f6, 0f7F7FFFFF;
	abs.f32 	%f22, %f21;
	setp.lt.f32 	%p8, %f22, 0f38D1B717;
	mov.f32 	%f44, 0f00000000;
	@%p8 bra 	$L__BB0_8;
	sub.f32 	%f23, %f6, %f4;
	fma.rn.f32 	%f24, %f23, 0f3BBB989D, 0f3F000000;
	cvt.sat.f32.f32 	%f25, %f24;
	mov.f32 	%f26, 0f4B400001;
	mov.f32 	%f27, 0f437C0000;
	fma.rm.f32 	%f28, %f25, %f27, %f26;
	add.f32 	%f29, %f28, 0fCB40007F;
	neg.f32 	%f30, %f29;
	fma.rn.f32 	%f31, %f23, 0f3FB8AA3B, %f30;
	fma.rn.f32 	%f32, %f23, 0f32A57060, %f31;
	mov.b32 	%r25, %f28;
	shl.b32 	%r26, %r25, 23;
	mov.b32 	%f33, %r26;
	ex2.approx.ftz.f32 	%f34, %f32;
	mul.f32 	%f44, %f34, %f33;
$L__BB0_8:
	shl.b32 	%r27, %r40, 2;
	add.s32 	%r29, %r28, %r27;
	st.shared.f32 	[%r29], %f44;
	add.f32 	%f45, %f45, %f44;
	add.s32 	%r40, %r40, %r7;
	setp.lt.s32 	%p9, %r40, %r17;
	@%p9 bra 	$L__BB0_6;
	bra.uni 	$L__BB0_12;
$L__BB0_9:
	shr.u32 	%r9, %r39, 1;
	setp.ge.u32 	%p5, %r42, %r9;
	@%p5 bra 	$L__BB0_11;
	ld.shared.f32 	%f15, [%r6];
	shl.b32 	%r22, %r9, 2;
	add.s32 	%r23, %r6, %r22;
	ld.shared.f32 	%f16, [%r23];
	max.f32 	%f17, %f15, %f16;
	st.shared.f32 	[%r6], %f17;
$L__BB0_11:
	bar.sync 	0;
	setp.lt.u32 	%p6, %r39, 4;
	mov.u32 	%r39, %r9;
	@%p6 bra 	$L__BB0_4;
	bra.uni 	$L__BB0_9;
$L__BB0_12:
	setp.lt.u32 	%p10, %r7, 2;
	bar.sync 	0;
	mov.u32 	%r31, _ZZ15softmaxFunctionPfS_iiE8blockSum;
	add.s32 	%r12, %r31, %r20;
	st.shared.f32 	[%r12], %f45;
	bar.sync 	0;
	mov.u32 	%r41, %r7;
	@%p10 bra 	$L__BB0_13;
	bra.uni 	$L__BB0_17;
$L__BB0_13:
	setp.ge.s32 	%p13, %r42, %r17;
	@%p13 bra 	$L__BB0_16;
	ld.shared.f32 	%f38, [_ZZ15softmaxFunctionPfS_iiE8blockSum];
	max.f32 	%f11, %f38, 0f34000000;
	cvta.to.global.u64 	%rd2, %rd3;
	mov.u32 	%r35, cacheSum;
$L__BB0_15:
	shl.b32 	%r34, %r42, 2;
	add.s32 	%r36, %r35, %r34;
	ld.shared.f32 	%f39, [%r36];
	div.rn.f32 	%f40, %f39, %f11;
	add.s32 	%r37, %r42, %r1;
	mul.wide.s32 	%rd9, %r37, 4;
	add.s64 	%rd10, %rd2, %rd9;
	st.global.f32 	[%rd10], %f40;
	add.s32 	%r42, %r42, %r7;
	setp.lt.s32 	%p14, %r42, %r17;
	@%p14 bra 	$L__BB0_15;
$L__BB0_16:
	ret;
$L__BB0_17:
	shr.u32 	%r14, %r41, 1;
	setp.ge.u32 	%p11, %r42, %r14;
	@%p11 bra 	$L__BB0_19;
	shl.b32 	%r32, %r14, 2;
	add.s32 	%r33, %r12, %r32;
	ld.shared.f32 	%f35, [%r33];
	ld.shared.f32 	%f36, [%r12];
	add.f32 	%f37, %f35, %f36;
	st.shared.f32 	[%r12], %f37;
$L__BB0_19:
	bar.sync 	0;
	setp.lt.u32 	%p12, %r41, 4;
	mov.u32 	%r41, %r14;
	@%p12 bra 	$L__BB0_13;
	bra.uni 	$L__BB0_17;

}
	// .globl	_Z12transposeMatPfS_ii
.visible .entry _Z12transposeMatPfS_ii(
	.param .u64 .ptr .align 1 _Z12transposeMatPfS_ii_param_0,
	.param .u64 .ptr .align 1 _Z12transposeMatPfS_ii_param_1,
	.param .u32 _Z12transposeMatPfS_ii_param_2,
	.param .u32 _Z12transposeMatPfS_ii_param_3
)
{
	.reg .pred 	%p<4>;
	.reg .b32 	%r<15>;
	.reg .b32 	%f<2>;
	.reg .b64 	%rd<9>;

	ld.param.u64 	%rd1, [_Z12transposeMatPfS_ii_param_0];
	ld.param.u64 	%rd2, [_Z12transposeMatPfS_ii_param_1];
	ld.param.u32 	%r5, [_Z12transposeMatPfS_ii_param_2];
	ld.param.u32 	%r4, [_Z12transposeMatPfS_ii_param_3];
	mov.u32 	%r6, %tid.x;
	mov.u32 	%r7, %ntid.x;
	mov.u32 	%r8, %ctaid.x;
	mad.lo.s32 	%r1, %r7, %r8, %r6;
	mov.u32 	%r9, %tid.y;
	mov.u32 	%r10, %ntid.y;
	mov.u32 	%r11, %ctaid.y;
	mad.lo.s32 	%r12, %r10, %r11, %r9;
	setp.ge.s32 	%p1, %r1, %r4;
	setp.ge.s32 	%p2, %r12, %r5;
	or.pred  	%p3, %p1, %p2;
	@%p3 bra 	$L__BB1_2;
	cvta.to.global.u64 	%rd3, %rd1;
	cvta.to.global.u64 	%rd4, %rd2;
	mad.lo.s32 	%r13, %r4, %r12, %r1;
	mul.wide.s32 	%rd5, %r13, 4;
	add.s64 	%rd6, %rd3, %rd5;
	ld.global.f32 	%f1, [%rd6];
	mad.lo.s32 	%r14, %r5, %r1, %r12;
	mul.wide.s32 	%rd7, %r14, 4;
	add.s64 	%rd8, %rd4, %rd7;
	st.global.f32 	[%rd8], %f1;
$L__BB1_2:
	ret;

}
	// .globl	_Z6matMulPfS_S_iiib
.visible .entry _Z6matMulPfS_S_iiib(
	.param .u64 .ptr .align 1 _Z6matMulPfS_S_iiib_param_0,
	.param .u64 .ptr .align 1 _Z6matMulPfS_S_iiib_param_1,
	.param .u64 .ptr .align 1 _Z6matMulPfS_S_iiib_param_2,
	.param .u32 _Z6matMulPfS_S_iiib_param_3,
	.param .u32 _Z6matMulPfS_S_iiib_param_4,
	.param .u32 _Z6matMulPfS_S_iiib_param_5,
	.param .u8 _Z6matMulPfS_S_iiib_param_6
)
{
	.reg .pred 	%p<17>;
	.reg .b16 	%rs<2>;
	.reg .b32 	%r<43>;
	.reg .b32 	%f<69>;
	.reg .b64 	%rd<15>;
	// demoted variable
	.shared .align 4 .b8 _ZZ6matMulPfS_S_iiibE10cacheTileA[1088];
	// demoted variable
	.shared .align 4 .b8 _ZZ6matMulPfS_S_iiibE10cacheTileB[1088];
	ld.param.u64 	%rd4, [_Z6matMulPfS_S_iiib_param_0];
	ld.param.u64 	%rd5, [_Z6matMulPfS_S_iiib_param_1];
	ld.param.u64 	%rd6, [_Z6matMulPfS_S_iiib_param_2];
	ld.param.u32 	%r23, [_Z6matMulPfS_S_iiib_param_3];
	ld.param.u32 	%r24, [_Z6matMulPfS_S_iiib_param_4];
	ld.param.u32 	%r25, [_Z6matMulPfS_S_iiib_param_5];
	ld.param.s8 	%rs1, [_Z6matMulPfS_S_iiib_param_6];
	cvta.to.global.u64 	%rd1, %rd6;
	mov.u32 	%r38, %tid.x;
	mov.u32 	%r26, %ntid.x;
	mov.u32 	%r27, %ctaid.x;
	mad.lo.s32 	%r2, %r26, %r27, %r38;
	mov.u32 	%r40, %tid.y;
	mov.u32 	%r28, %ntid.y;
	mov.u32 	%r29, %ctaid.y;
	mad.lo.s32 	%r4, %r28, %r29, %r40;
	setp.lt.s32 	%p1, %r24, 1;
	mov.f32 	%f67, 0f00000000;
	@%p1 bra 	$L__BB2_7;
	add.s32 	%r30, %r24, 15;
	shr.u32 	%r31, %r30, 4;
	mul.lo.s32 	%r32, %r40, 68;
	mov.u32 	%r33, _ZZ6matMulPfS_S_iiibE10cacheTileA;
	add.s32 	%r5, %r33, %r32;
	shl.b32 	%r34, %r38, 2;
	add.s32 	%r6, %r5, %r34;
	mov.u32 	%r35, _ZZ6matMulPfS_S_iiibE10cacheTileB;
	add.s32 	%r8, %r35, %r34;
	add.s32 	%r7, %r8, %r32;
	neg.s32 	%r42, %r31;
	mad.lo.s32 	%r41, %r40, %r25, %r2;
	shl.b32 	%r11, %r25, 4;
	mad.lo.s32 	%r39, %r24, %r4, %r38;
	cvta.to.global.u64 	%rd2, %rd4;
	cvta.to.global.u64 	%rd3, %rd5;
	mov.f32 	%f67, 0f00000000;
$L__BB2_2:
	setp.ge.s32 	%p2, %r4, %r23;
	setp.ge.s32 	%p3, %r38, %r24;
	mov.f32 	%f65, 0f00000000;
	or.pred  	%p4, %p2, %p3;
	@%p4 bra 	$L__BB2_4;
	mul.wide.u32 	%rd7, %r39, 4;
	add.s64 	%rd8, %rd2, %rd7;
	ld.global.f32 	%f65, [%rd8];
$L__BB2_4:
	setp.ge.s32 	%p5, %r2, %r25;
	st.shared.f32 	[%r6], %f65;
	setp.ge.s32 	%p6, %r40, %r24;
	mov.f32 	%f66, 0f00000000;
	or.pred  	%p7, %p5, %p6;
	@%p7 bra 	$L__BB2_6;
	mul.wide.s32 	%rd9, %r41, 4;
	add.s64 	%rd10, %rd3, %rd9;
	ld.global.f32 	%f66, [%rd10];
$L__BB2_6:
	st.shared.f32 	[%r7], %f66;
	bar.sync 	0;
	ld.shared.f32 	%f14, [%r5];
	ld.shared.f32 	%f15, [%r8];
	fma.rn.f32 	%f16, %f14, %f15, %f67;
	ld.shared.f32 	%f17, [%r5+4];
	ld.shared.f32 	%f18, [%r8+68];
	fma.rn.f32 	%f19, %f17, %f18, %f16;
	ld.shared.f32 	%f20, [%r5+8];
	ld.shared.f32 	%f21, [%r8+136];
	fma.rn.f32 	%f22, %f20, %f21, %f19;
	ld.shared.f32 	%f23, [%r5+12];
	ld.shared.f32 	%f24, [%r8+204];
	fma.rn.f32 	%f25, %f23, %f24, %f22;
	ld.shared.f32 	%f26, [%r5+16];
	ld.shared.f32 	%f27, [%r8+272];
	fma.rn.f32 	%f28, %f26, %f27, %f25;
	ld.shared.f32 	%f29, [%r5+20];
	ld.shared.f32 	%f30, [%r8+340];
	fma.rn.f32 	%f31, %f29, %f30, %f28;
	ld.shared.f32 	%f32, [%r5+24];
	ld.shared.f32 	%f33, [%r8+408];
	fma.rn.f32 	%f34, %f32, %f33, %f31;
	ld.shared.f32 	%f35, [%r5+28];
	ld.shared.f32 	%f36, [%r8+476];
	fma.rn.f32 	%f37, %f35, %f36, %f34;
	ld.shared.f32 	%f38, [%r5+32];
	ld.shared.f32 	%f39, [%r8+544];
	fma.rn.f32 	%f40, %f38, %f39, %f37;
	ld.shared.f32 	%f41, [%r5+36];
	ld.shared.f32 	%f42, [%r8+612];
	fma.rn.f32 	%f43, %f41, %f42, %f40;
	ld.shared.f32 	%f44, [%r5+40];
	ld.shared.f32 	%f45, [%r8+680];
	fma.rn.f32 	%f46, %f44, %f45, %f43;
	ld.shared.f32 	%f47, [%r5+44];
	ld.shared.f32 	%f48, [%r8+748];
	fma.rn.f32 	%f49, %f47, %f48, %f46;
	ld.shared.f32 	%f50, [%r5+48];
	ld.shared.f32 	%f51, [%r8+816];
	fma.rn.f32 	%f52, %f50, %f51, %f49;
	ld.shared.f32 	%f53, [%r5+52];
	ld.shared.f32 	%f54, [%r8+884];
	fma.rn.f32 	%f55, %f53, %f54, %f52;
	ld.shared.f32 	%f56, [%r5+56];
	ld.shared.f32 	%f57, [%r8+952];
	fma.rn.f32 	%f58, %f56, %f57, %f55;
	ld.shared.f32 	%f59, [%r5+60];
	ld.shared.f32 	%f60, [%r8+1020];
	fma.rn.f32 	%f67, %f59, %f60, %f58;
	bar.sync 	0;
	add.s32 	%r42, %r42, 1;
	setp.ne.s32 	%p8, %r42, 0;
	add.s32 	%r41, %r41, %r11;
	add.s32 	%r40, %r40, 16;
	add.s32 	%r39, %r39, 16;
	add.s32 	%r38, %r38, 16;
	@%p8 bra 	$L__BB2_2;
$L__BB2_7:
	setp.eq.s16 	%p9, %rs1, 0;
	@%p9 bra 	$L__BB2_12;
	setp.ge.s32 	%p10, %r2, %r25;
	setp.ge.s32 	%p11, %r4, %r23;
	or.pred  	%p12, %p10, %p11;
	@%p12 bra 	$L__BB2_14;
	setp.gt.s32 	%p13, %r2, %r4;
	mov.f32 	%f68, 0fFF7FFFFF;
	@%p13 bra 	$L__BB2_11;
	cvt.rn.f32.s32 	%f62, %r24;
	rsqrt.approx.f32 	%f63, %f62;
	mul.f32 	%f68, %f67, %f63;
$L__BB2_11:
	mad.lo.s32 	%r36, %r25, %r4, %r2;
	mul.wide.s32 	%rd11, %r36, 4;
	add.s64 	%rd12, %rd1, %rd11;
	st.global.f32 	[%rd12], %f68;
	bra.uni 	$L__BB2_14;
$L__BB2_12:
	setp.ge.s32 	%p14, %r2, %r25;
	setp.ge.s32 	%p15, %r4, %r23;
	or.pred  	%p16, %p14, %p15;
	@%p16 bra 	$L__BB2_14;
	mad.lo.s32 	%r37, %r25, %r4, %r2;
	mul.wide.s32 	%rd13, %r37, 4;
	add.s64 	%rd14, %rd1, %rd13;
	st.global.f32 	[%rd14], %f67;
$L__BB2_14:
	ret;

}


// ===== COMPILED SASS (sm_100) =====

	.target	sm_100

	.elftype	@"ET_EXEC"


//--------------------- .note.nv.tkinfo           --------------------------
	.section	.note.nv.tkinfo,"",@"SHT_NOTE"
	.sectionflags	@"SHF_NOTE_NV_TKINFO"
	.tkinfo
        /*0018*/ 	.word	0x00000002
        /*0030*/ 	.string	""
        /*0030*/ 	.string	"ptxas"
        /*0030*/ 	.string	"Cuda compilation tools, release 13.0, V13.0.88"
        /*0030*/ 	.string	"Build cuda_13.0.r13.0/compiler.36424714_0"
        /*0030*/ 	.string	"-arch sm_100 -m 64 "



//--------------------- .note.nv.cuinfo           --------------------------
	.section	.note.nv.cuinfo,"",@"SHT_NOTE"
	.sectionflags	@"SHF_NOTE_NV_CUINFO"
        /*0018*/ 	.short	0x0002
        /*001a*/ 	.short	0x0064
        /*001c*/ 	.short	0x0082
	.zero		2


//--------------------- .nv.info                  --------------------------
	.section	.nv.info,"",@"SHT_CUDA_INFO"
	.align	4


	//----- nvinfo : EIATTR_REGCOUNT
	.align		4
        /*0000*/ 	.byte	0x04, 0x2f
        /*0002*/ 	.short	(.L_1 - .L_0)
	.align		4
.L_0:
        /*0004*/ 	.word	index@(_Z15softmaxFunctionPfS_ii)
        /*0008*/ 	.word	0x00000014


	//----- nvinfo : EIATTR_FRAME_SIZE
	.align		4
.L_1:
        /*000c*/ 	.byte	0x04, 0x11
        /*000e*/ 	.short	(.L_3 - .L_2)
	.align		4
.L_2:
        /*0010*/ 	.word	index@($__internal_0_$__cuda_sm3x_div_rn_noftz_f32_slowpath)
        /*0014*/ 	.word	0x00000000


	//----- nvinfo : EIATTR_FRAME_SIZE
	.align		4
.L_3:
        /*0018*/ 	.byte	0x04, 0x11
        /*001a*/ 	.short	(.L_5 - .L_4)
	.align		4
.L_4:
        /*001c*/ 	.word	index@(_Z15softmaxFunctionPfS_ii)
        /*0020*/ 	.word	0x00000000


	//----- nvinfo : EIATTR_REGCOUNT
	.align		4
.L_5:
        /*0024*/ 	.byte	0x04, 0x2f
        /*0026*/ 	.short	(.L_7 - .L_6)
	.align		4
.L_6:
        /*0028*/ 	.word	index@(_Z12transposeMatPfS_ii)
        /*002c*/ 	.word	0x0000000a


	//----- nvinfo : EIATTR_FRAME_SIZE
	.align		4
.L_7:
        /*0030*/ 	.byte	0x04, 0x11
        /*0032*/ 	.short	(.L_9 - .L_8)
	.align		4
.L_8:
        /*0034*/ 	.word	index@(_Z12transposeMatPfS_ii)
        /*0038*/ 	.word	0x00000000


	//----- nvinfo : EIATTR_REGCOUNT
	.align		4
.L_9:
        /*003c*/ 	.byte	0x04, 0x2f
        /*003e*/ 	.short	(.L_11 - .L_10)
	.align		4
.L_10:
        /*0040*/ 	.word	index@(_Z6matMulPfS_S_iiib)
        /*0044*/ 	.word	0x00000020


	//----- nvinfo : EIATTR_FRAME_SIZE
	.align		4
.L_11:
        /*0048*/ 	.byte	0x04, 0x11
        /*004a*/ 	.short	(.L_13 - .L_12)
	.align		4
.L_12:
        /*004c*/ 	.word	index@(_Z6matMulPfS_S_iiib)
        /*0050*/ 	.word	0x00000000


	//----- nvinfo : EIATTR_MIN_STACK_SIZE
	.align		4
.L_13:
        /*0054*/ 	.byte	0x04, 0x12
        /*0056*/ 	.short	(.L_15 - .L_14)
	.align		4
.L_14:
        /*0058*/ 	.word	index@(_Z6matMulPfS_S_iiib)
        /*005c*/ 	.word	0x00000000


	//----- nvinfo : EIATTR_MIN_STACK_SIZE
	.align		4
.L_15:
        /*0060*/ 	.byte	0x04, 0x12
        /*0062*/ 	.short	(.L_17 - .L_16)
	.align		4
.L_16:
        /*0064*/ 	.word	index@(_Z12transposeMatPfS_ii)
        /*0068*/ 	.word	0x00000000


	//----- nvinfo : EIATTR_MIN_STACK_SIZE
	.align		4
.L_17:
        /*006c*/ 	.byte	0x04, 0x12
        /*006e*/ 	.short	(.L_19 - .L_18)
	.align		4
.L_18:
        /*0070*/ 	.word	index@(_Z15softmaxFunctionPfS_ii)
        /*0074*/ 	.word	0x00000000
.L_19:


//--------------------- .nv.compat                --------------------------
	.section	.nv.compat,"",@"SHT_CUDA_COMPAT_INFO"
	.align	4
        /*0000*/ 	.byte	0x02, 0x09, 0x00, 0x00, 0x02, 0x02, 0x01, 0x00, 0x02, 0x05, 0x05, 0x00, 0x03, 0x07, 0x01, 0x01
        /*0010*/ 	.byte	0x02, 0x03, 0x00, 0x00, 0x02, 0x06, 0x01, 0x00, 0x04, 0x0b, 0x08, 0x00, 0x01, 0x00, 0x00, 0x00
        /*0020*/ 	.byte	0x00, 0x00, 0x00, 0x00


//--------------------- .nv.info._Z6matMulPfS_S_iiib --------------------------
	.section	.nv.info._Z6matMulPfS_S_iiib,"",@"SHT_CUDA_INFO"
	.sectionflags	@""
	.align	4


	//----- nvinfo : EIATTR_CUDA_API_VERSION
	.align		4
        /*0000*/ 	.byte	0x04, 0x37
        /*0002*/ 	.short	(.L_21 - .L_20)
.L_20:
        /*0004*/ 	.word	0x00000082


	//----- nvinfo : EIATTR_KPARAM_INFO
	.align		4
.L_21:
        /*0008*/ 	.byte	0x04, 0x17
        /*000a*/ 	.short	(.L_23 - .L_22)
.L_22:
        /*000c*/ 	.word	0x00000000
        /*0010*/ 	.short	0x0006
        /*0012*/ 	.short	0x0024
        /*0014*/ 	.byte	0x00, 0xf0, 0x05, 0x00


	//----- nvinfo : EIATTR_KPARAM_INFO
	.align		4
.L_23:
        /*0018*/ 	.byte	0x04, 0x17
        /*001a*/ 	.short	(.L_25 - .L_24)
.L_24:
        /*001c*/ 	.word	0x00000000
        /*0020*/ 	.short	0x0005
        /*0022*/ 	.short	0x0020
        /*0024*/ 	.byte	0x00, 0xf0, 0x11, 0x00


	//----- nvinfo : EIATTR_KPARAM_INFO
	.align		4
.L_25:
        /*0028*/ 	.byte	0x04, 0x17
        /*002a*/ 	.short	(.L_27 - .L_26)
.L_26:
        /*002c*/ 	.word	0x00000000
        /*0030*/ 	.short	0x0004
        /*0032*/ 	.short	0x001c
        /*0034*/ 	.byte	0x00, 0xf0, 0x11, 0x00


	//----- nvinfo : EIATTR_KPARAM_INFO
	.align		4
.L_27:
        /*0038*/ 	.byte	0x04, 0x17
        /*003a*/ 	.short	(.L_29 - .L_28)
.L_28:
        /*003c*/ 	.word	0x00000000
        /*0040*/ 	.short	0x0003
        /*0042*/ 	.short	0x0018
        /*0044*/ 	.byte	0x00, 0xf0, 0x11, 0x00


	//----- nvinfo : EIATTR_KPARAM_INFO
	.align		4
.L_29:
        /*0048*/ 	.byte	0x04, 0x17
        /*004a*/ 	.short	(.L_31 - .L_30)
.L_30:
        /*004c*/ 	.word	0x00000000
        /*0050*/ 	.short	0x0002
        /*0052*/ 	.short	0x0010
        /*0054*/ 	.byte	0x00, 0xf5, 0x21, 0x00


	//----- nvinfo : EIATTR_KPARAM_INFO
	.align		4
.L_31:
        /*0058*/ 	.byte	0x04, 0x17
        /*005a*/ 	.short	(.L_33 - .L_32)
.L_32:
        /*005c*/ 	.word	0x00000000
        /*0060*/ 	.short	0x0001
        /*0062*/ 	.short	0x0008
        /*0064*/ 	.byte	0x00, 0xf5, 0x21, 0x00


	//----- nvinfo : EIATTR_KPARAM_INFO
	.align		4
.L_33:
        /*0068*/ 	.byte	0x04, 0x17
        /*006a*/ 	.short	(.L_35 - .L_34)
.L_34:
        /*006c*/ 	.word	0x00000000
        /*0070*/ 	.short	0x0000
        /*0072*/ 	.short	0x0000
        /*0074*/ 	.byte	0x00, 0xf5, 0x21, 0x00


	//----- nvinfo : EIATTR_SPARSE_MMA_MASK
	.align		4
.L_35:
        /*0078*/ 	.byte	0x03, 0x50
        /*007a*/ 	.short	0x0000


	//----- nvinfo : EIATTR_MAXREG_COUNT
	.align		4
        /*007c*/ 	.byte	0x03, 0x1b
        /*007e*/ 	.short	0x00ff


	//----- nvinfo : EIATTR_NUM_BARRIERS
	.align		4
        /*0080*/ 	.byte	0x02, 0x4c
        /*0082*/ 	.byte	0x01
	.zero		1


	//----- nvinfo : EIATTR_MERCURY_ISA_VERSION
	.align		4
        /*0084*/ 	.byte	0x03, 0x5f
        /*0086*/ 	.short	0x0101


	//----- nvinfo : EIATTR_VRC_CTA_INIT_COUNT
	.align		4
        /*0088*/ 	.byte	0x02, 0x4a
	.zero		1
	.zero		1


	//----- nvinfo : EIATTR_EXIT_INSTR_OFFSETS
	.align		4
        /*008c*/ 	.byte	0x04, 0x1c
        /*008e*/ 	.short	(.L_37 - .L_36)


	//   ....[0]....
.L_36:
        /*0090*/ 	.word	0x00000710


	//   ....[1]....
        /*0094*/ 	.word	0x00000800


	//   ....[2]....
        /*0098*/ 	.word	0x00000850


	//   ....[3]....
        /*009c*/ 	.word	0x000008a0


	//----- nvinfo : EIATTR_CBANK_PARAM_SIZE
	.align		4
.L_37:
        /*00a0*/ 	.byte	0x03, 0x19
        /*00a2*/ 	.short	0x0025


	//----- nvinfo : EIATTR_PARAM_CBANK
	.align		4
        /*00a4*/ 	.byte	0x04, 0x0a
        /*00a6*/ 	.short	(.L_39 - .L_38)
	.align		4
.L_38:
        /*00a8*/ 	.word	index@(.nv.constant0._Z6matMulPfS_S_iiib)
        /*00ac*/ 	.short	0x0380
        /*00ae*/ 	.short	0x0025


	//----- nvinfo : EIATTR_SW_WAR
	.align		4
.L_39:
        /*00b0*/ 	.byte	0x04, 0x36
        /*00b2*/ 	.short	(.L_41 - .L_40)
.L_40:
        /*00b4*/ 	.word	0x00000008
.L_41:


//--------------------- .nv.info._Z12transposeMatPfS_ii --------------------------
	.section	.nv.info._Z12transposeMatPfS_ii,"",@"SHT_CUDA_INFO"
	.sectionflags	@""
	.align	4


	//----- nvinfo : EIATTR_CUDA_API_VERSION
	.align		4
        /*0000*/ 	.byte	0x04, 0x37
        /*0002*/ 	.short	(.L_43 - .L_42)
.L_42:
        /*0004*/ 	.word	0x00000082


	//----- nvinfo : EIATTR_KPARAM_INFO
	.align		4
.L_43:
        /*0008*/ 	.byte	0x04, 0x17
        /*000a*/ 	.short	(.L_45 - .L_44)
.L_44:
        /*000c*/ 	.word	0x00000000
        /*0010*/ 	.short	0x0003
        /*0012*/ 	.short	0x0014
        /*0014*/ 	.byte	0x00, 0xf0, 0x11, 0x00


	//----- nvinfo : EIATTR_KPARAM_INFO
	.align		4
.L_45:
        /*0018*/ 	.byte	0x04, 0x17
        /*001a*/ 	.short	(.L_47 - .L_46)
.L_46:
        /*001c*/ 	.word	0x00000000
        /*0020*/ 	.short	0x0002
        /*0022*/ 	.short	0x0010
        /*0024*/ 	.byte	0x00, 0xf0, 0x11, 0x00


	//----- nvinfo : EIATTR_KPARAM_INFO
	.align		4
.L_47:
        /*0028*/ 	.byte	0x04, 0x17
        /*002a*/ 	.short	(.L_49 - .L_48)
.L_48:
        /*002c*/ 	.word	0x00000000
        /*0030*/ 	.short	0x0001
        /*0032*/ 	.short	0x0008
        /*0034*/ 	.byte	0x00, 0xf5, 0x21, 0x00


	//----- nvinfo : EIATTR_KPARAM_INFO
	.align		4
.L_49:
        /*0038*/ 	.byte	0x04, 0x17
        /*003a*/ 	.short	(.L_51 - .L_50)
.L_50:
        /*003c*/ 	.word	0x00000000
        /*0040*/ 	.short	0x0000
        /*0042*/ 	.short	0x0000
        /*0044*/ 	.byte	0x00, 0xf5, 0x21, 0x00


	//----- nvinfo : EIATTR_SPARSE_MMA_MASK
	.align		4
.L_51:
        /*0048*/ 	.byte	0x03, 0x50
        /*004a*/ 	.short	0x0000


	//----- nvinfo : EIATTR_MAXREG_COUNT
	.align		4
        /*004c*/ 	.byte	0x03, 0x1b
        /*004e*/ 	.short	0x00ff


	//----- nvinfo : EIATTR_MERCURY_ISA_VERSION
	.align		4
        /*0050*/ 	.byte	0x03, 0x5f
        /*0052*/ 	.short	0x0101


	//----- nvinfo : EIATTR_VRC_CTA_INIT_COUNT
	.align		4
        /*0054*/ 	.byte	0x02, 0x4a
	.zero		1
	.zero		1


	//----- nvinfo : EIATTR_EXIT_INSTR_OFFSETS
	.align		4
        /*0058*/ 	.byte	0x04, 0x1c
        /*005a*/ 	.short	(.L_53 - .L_52)


	//   ....[0]....
.L_52:
        /*005c*/ 	.word	0x000000c0


	//   ....[1]....
        /*0060*/ 	.word	0x00000160


	//----- nvinfo : EIATTR_CBANK_PARAM_SIZE
	.align		4
.L_53:
        /*0064*/ 	.byte	0x03, 0x19
        /*0066*/ 	.short	0x0018


	//----- nvinfo : EIATTR_PARAM_CBANK
	.align		4
        /*0068*/ 	.byte	0x04, 0x0a
        /*006a*/ 	.short	(.L_55 - .L_54)
	.align		4
.L_54:
        /*006c*/ 	.word	index@(.nv.constant0._Z12transposeMatPfS_ii)
        /*0070*/ 	.short	0x0380
        /*0072*/ 	.short	0x0018


	//----- nvinfo : EIATTR_SW_WAR
	.align		4
.L_55:
        /*0074*/ 	.byte	0x04, 0x36
        /*0076*/ 	.short	(.L_57 - .L_56)
.L_56:
        /*0078*/ 	.word	0x00000008
.L_57:


//--------------------- .nv.info._Z15softmaxFunctionPfS_ii --------------------------
	.section	.nv.info._Z15softmaxFunctionPfS_ii,"",@"SHT_CUDA_INFO"
	.sectionflags	@""
	.align	4


	//----- nvinfo : EIATTR_CUDA_API_VERSION
	.align		4
        /*0000*/ 	.byte	0x04, 0x37
        /*0002*/ 	.short	(.L_59 - .L_58)
.L_58:
        /*0004*/ 	.word	0x00000082


	//----- nvinfo : EIATTR_KPARAM_INFO
	.align		4
.L_59:
        /*0008*/ 	.byte	0x04, 0x17
        /*000a*/ 	.short	(.L_61 - .L_60)
.L_60:
        /*000c*/ 	.word	0x00000000
        /*0010*/ 	.short	0x0003
        /*0012*/ 	.short	0x0014
        /*0014*/ 	.byte	0x00, 0xf0, 0x11, 0x00


	//----- nvinfo : EIATTR_KPARAM_INFO
	.align		4
.L_61:
        /*0018*/ 	.byte	0x04, 0x17
        /*001a*/ 	.short	(.L_63 - .L_62)
.L_62:
        /*001c*/ 	.word	0x00000000
        /*0020*/ 	.short	0x0002
        /*0022*/ 	.short	0x0010
        /*0024*/ 	.byte	0x00, 0xf0, 0x11, 0x00


	//----- nvinfo : EIATTR_KPARAM_INFO
	.align		4
.L_63:
        /*0028*/ 	.byte	0x04, 0x17
        /*002a*/ 	.short	(.L_65 - .L_64)
.L_64:
        /*002c*/ 	.word	0x00000000
        /*0030*/ 	.short	0x0001
        /*0032*/ 	.short	0x0008
        /*0034*/ 	.byte	0x00, 0xf5, 0x21, 0x00


	//----- nvinfo : EIATTR_KPARAM_INFO
	.align		4
.L_65:
        /*0038*/ 	.byte	0x04, 0x17
        /*003a*/ 	.short	(.L_67 - .L_66)
.L_66:
        /*003c*/ 	.word	0x00000000
        /*0040*/ 	.short	0x0000
        /*0042*/ 	.short	0x0000
        /*0044*/ 	.byte	0x00, 0xf5, 0x21, 0x00


	//----- nvinfo : EIATTR_SPARSE_MMA_MASK
	.align		4
.L_67:
        /*0048*/ 	.byte	0x03, 0x50
        /*004a*/ 	.short	0x0000


	//----- nvinfo : EIATTR_MAXREG_COUNT
	.align		4
        /*004c*/ 	.byte	0x03, 0x1b
        /*004e*/ 	.short	0x00ff


	//----- nvinfo : EIATTR_NUM_BARRIERS
	.align		4
        /*0050*/ 	.byte	0x02, 0x4c
        /*0052*/ 	.byte	0x01
	.zero		1


	//----- nvinfo : EIATTR_MERCURY_ISA_VERSION
	.align		4
        /*0054*/ 	.byte	0x03, 0x5f
        /*0056*/ 	.short	0x0101


	//----- nvinfo : EIATTR_VRC_CTA_INIT_COUNT
	.align		4
        /*0058*/ 	.byte	0x02, 0x4a
	.zero		1
	.zero		1


	//----- nvinfo : EIATTR_EXIT_INSTR_OFFSETS
	.align		4
        /*005c*/ 	.byte	0x04, 0x1c
        /*005e*/ 	.short	(.L_69 - .L_68)


	//   ....[0]....
.L_68:
        /*0060*/ 	.word	0x000006d0


	//   ....[1]....
        /*0064*/ 	.word	0x000008c0


	//----- nvinfo : EIATTR_CRS_STACK_SIZE
	.align		4
.L_69:
        /*0068*/ 	.byte	0x04, 0x1e
        /*006a*/ 	.short	(.L_71 - .L_70)
.L_70:
        /*006c*/ 	.word	0x00000000


	//----- nvinfo : EIATTR_CBANK_PARAM_SIZE
	.align		4
.L_71:
        /*0070*/ 	.byte	0x03, 0x19
        /*0072*/ 	.short	0x0018


	//----- nvinfo : EIATTR_PARAM_CBANK
	.align		4
        /*0074*/ 	.byte	0x04, 0x0a
        /*0076*/ 	.short	(.L_73 - .L_72)
	.align		4
.L_72:
        /*0078*/ 	.word	index@(.nv.constant0._Z15softmaxFunctionPfS_ii)
        /*007c*/ 	.short	0x0380
        /*007e*/ 	.short	0x0018


	//----- nvinfo : EIATTR_SW_WAR
	.align		4
.L_73:
        /*0080*/ 	.byte	0x04, 0x36
        /*0082*/ 	.short	(.L_75 - .L_74)
.L_74:
        /*0084*/ 	.word	0x00000008
.L_75:


//--------------------- .nv.callgraph             --------------------------
	.section	.nv.callgraph,"",@"SHT_CUDA_CALLGRAPH"
	.align	4
	.sectionentsize	8
	.align		4
        /*0000*/ 	.word	0x00000000
	.align		4
        /*0004*/ 	.word	0xffffffff
	.align		4
        /*0008*/ 	.word	0x00000000
	.align		4
        /*000c*/ 	.word	0xfffffffe
	.align		4
        /*0010*/ 	.word	0x00000000
	.align		4
        /*0014*/ 	.word	0xfffffffd
	.align		4
        /*0018*/ 	.word	0x00000000
	.align		4
        /*001c*/ 	.word	0xfffffffc


//--------------------- .text._Z6matMulPfS_S_iiib --------------------------
	.section	.text._Z6matMulPfS_S_iiib,"ax",@progbits
	.align	128
        .global         _Z6matMulPfS_S_iiib
        .type           _Z6matMulPfS_S_iiib,@function
        .size           _Z6matMulPfS_S_iiib,(.L_x_33 - _Z6matMulPfS_S_iiib)
        .other          _Z6matMulPfS_S_iiib,@"STO_CUDA_ENTRY STV_DEFAULT"
_Z6matMulPfS_S_iiib:
.text._Z6matMulPfS_S_iiib:
[----:B------:R-:W-:Y:S01]  /*0000*/  LDC R1, c[0x0][0x37c] ;  /* 0x0000df00ff017b82 */ /* 0x000fe20000000800 */
[----:B------:R-:W0:Y:S01]  /*0010*/  S2R R8, SR_TID.X ;  /* 0x0000000000087919 */ /* 0x000e220000002100 */
[----:B------:R-:W1:Y:S01]  /*0020*/  LDCU UR5, c[0x0][0x39c] ;  /* 0x00007380ff0577ac */ /* 0x000e620008000800 */
[----:B------:R-:W-:Y:S01]  /*0030*/  HFMA2 R16, -RZ, RZ, 0, 0 ;  /* 0x00000000ff107431 */ /* 0x000fe200000001ff */
[----:B------:R-:W0:Y:S01]  /*0040*/  S2R R3, SR_CTAID.X ;  /* 0x0000000000037919 */ /* 0x000e220000002500 */
[----:B------:R-:W0:Y:S01]  /*0050*/  LDCU UR4, c[0x0][0x360] ;  /* 0x00006c00ff0477ac */ /* 0x000e220008000800 */
[----:B------:R-:W2:Y:S01]  /*0060*/  S2R R7, SR_TID.Y ;  /* 0x0000000000077919 */ /* 0x000ea20000002200 */
[----:B------:R-:W2:Y:S01]  /*0070*/  LDCU UR8, c[0x0][0x364] ;  /* 0x00006c80ff0877ac */ /* 0x000ea20008000800 */
[----:B------:R-:W2:Y:S01]  /*0080*/  S2R R2, SR_CTAID.Y ;  /* 0x0000000000027919 */ /* 0x000ea20000002600 */
[----:B------:R-:W3:Y:S01]  /*0090*/  LDCU.64 UR6, c[0x0][0x358] ;  /* 0x00006b00ff0677ac */ /* 0x000ee20008000a00 */
[----:B-1----:R-:W-:Y:S01]  /*00a0*/  UISETP.GE.AND UP0, UPT, UR5, 0x1, UPT ;  /* 0x000000010500788c */ /* 0x002fe2000bf06270 */
[----:B0-----:R-:W-:-:S02]  /*00b0*/  IMAD R0, R3, UR4, R8 ;  /* 0x0000000403007c24 */ /* 0x001fc4000f8e0208 */
[----:B--2---:R-:W-:-:S06]  /*00c0*/  IMAD R3, R2, UR8, R7 ;  /* 0x0000000802037c24 */ /* 0x004fcc000f8e0207 */
[----:B---3--:R-:W-:Y:S05]  /*00d0*/  BRA.U !UP0, `(.L_x_0) ;  /* 0x00000005086c7547 */ /* 0x008fea000b800000 */
[----:B------:R-:W0:Y:S01]  /*00e0*/  S2R R11, SR_CgaCtaId ;  /* 0x00000000000b7919 */ /* 0x000e220000008800 */
[----:B------:R-:W1:Y:S01]  /*00f0*/  LDC R5, c[0x0][0x3a0] ;  /* 0x0000e800ff057b82 */ /* 0x000e620000000800 */
[----:B------:R-:W2:Y:S01]  /*0100*/  LDCU UR8, c[0x0][0x3a0] ;  /* 0x00007400ff0877ac */ /* 0x000ea20008000800 */
[----:B------:R-:W-:Y:S02]  /*0110*/  MOV R2, 0x400 ;  /* 0x0000040000027802 */ /* 0x000fe40000000f00 */
[----:B------:R-:W-:Y:S01]  /*0120*/  MOV R16, RZ ;  /* 0x000000ff00107202 */ /* 0x000fe20000000f00 */
[----:B------:R-:W-:Y:S01]  /*0130*/  UIADD3 UR4, UPT, UPT, UR5, 0xf, URZ ;  /* 0x0000000f05047890 */ /* 0x000fe2000fffe0ff */
[----:B------:R-:W-:Y:S01]  /*0140*/  IADD3 R6, PT, PT, R2, 0x440, RZ ;  /* 0x0000044002067810 */ /* 0x000fe20007ffe0ff */
[----:B------:R-:W3:Y:S02]  /*0150*/  LDCU.64 UR10, c[0x0][0x398] ;  /* 0x00007300ff0a77ac */ /* 0x000ee40008000a00 */
[----:B------:R-:W-:-:S04]  /*0160*/  USHF.R.U32.HI UR4, URZ, 0x4, UR4 ;  /* 0x00000004ff047899 */ /* 0x000fc80008011604 */
[----:B------:R-:W-:Y:S01]  /*0170*/  UIADD3 UR4, UPT, UPT, -UR4, URZ, URZ ;  /* 0x000000ff04047290 */ /* 0x000fe2000fffe1ff */
[C---:B0-----:R-:W-:Y:S02]  /*0180*/  LEA R4, R11.reuse, R2, 0x18 ;  /* 0x000000020b047211 */ /* 0x041fe400078ec0ff */
[----:B------:R-:W-:Y:S01]  /*0190*/  LEA R11, R11, R6, 0x18 ;  /* 0x000000060b0b7211 */ /* 0x000fe200078ec0ff */
[C---:B--2---:R-:W-:Y:S01]  /*01a0*/  IMAD R6, R7.reuse, UR8, R0 ;  /* 0x0000000807067c24 */ /* 0x044fe2000f8e0200 */
[----:B------:R-:W-:Y:S01]  /*01b0*/  MOV R2, R8 ;  /* 0x0000000800027202 */ /* 0x000fe20000000f00 */
[----:B------:R-:W-:-:S03]  /*01c0*/  IMAD R9, R7, 0x44, R4 ;  /* 0x0000004407097824 */ /* 0x000fc600078e0204 */
[C---:B------:R-:W-:Y:S01]  /*01d0*/  LEA R4, R2.reuse, R11, 0x2 ;  /* 0x0000000b02047211 */ /* 0x040fe200078e10ff */
[----:B------:R-:W-:Y:S01]  /*01e0*/  IMAD R8, R3, UR5, R2 ;  /* 0x0000000503087c24 */ /* 0x000fe2000f8e0202 */
[----:B------:R-:W-:-:S03]  /*01f0*/  LEA R10, R2, R9, 0x2 ;  /* 0x00000009020a7211 */ /* 0x000fc600078e10ff */
[----:B---3--:R-:W-:-:S07]  /*0200*/  IMAD R11, R7, 0x44, R4 ;  /* 0x00000044070b7824 */ /* 0x008fce00078e0204 */
.L_x_1:
[----:B------:R-:W-:Y:S01]  /*0210*/  UMOV UR5, UR11 ;  /* 0x0000000b00057c82 */ /* 0x000fe20008000000 */
[----:B------:R-:W-:Y:S01]  /*0220*/  HFMA2 R17, -RZ, RZ, 0, 0 ;  /* 0x00000000ff117431 */ /* 0x000fe200000001ff */
[----:B------:R-:W-:Y:S02]  /*0230*/  ISETP.GE.AND P0, PT, R2, UR5, PT ;  /* 0x0000000502007c0c */ /* 0x000fe4000bf06270 */
[----:B------:R-:W-:Y:S02]  /*0240*/  ISETP.GE.AND P1, PT, R7, UR5, PT ;  /* 0x0000000507007c0c */ /* 0x000fe4000bf26270 */
[----:B------:R-:W-:Y:S02]  /*0250*/  ISETP.GE.OR P0, PT, R3, UR10, P0 ;  /* 0x0000000a03007c0c */ /* 0x000fe40008706670 */
[----:B-1----:R-:W-:Y:S02]  /*0260*/  ISETP.GE.OR P1, PT, R0, R5, P1 ;  /* 0x000000050000720c */ /* 0x002fe40000f26670 */
[----:B------:R-:W-:-:S09]  /*0270*/  MOV R18, RZ ;  /* 0x000000ff00127202 */ /* 0x000fd20000000f00 */
[----:B------:R-:W0:Y:S08]  /*0280*/  @!P0 LDC.64 R14, c[0x0][0x380] ;  /* 0x0000e000ff0e8b82 */ /* 0x000e300000000a00 */
[----:B------:R-:W1:Y:S01]  /*0290*/  @!P1 LDC.64 R12, c[0x0][0x388] ;  /* 0x0000e200ff0c9b82 */ /* 0x000e620000000a00 */
[----:B0-----:R-:W-:-:S05]  /*02a0*/  @!P0 IMAD.WIDE.U32 R14, R8, 0x4, R14 ;  /* 0x00000004080e8825 */ /* 0x001fca00078e000e */
[----:B------:R-:W2:Y:S01]  /*02b0*/  @!P0 LDG.E R17, desc[UR6][R14.64] ;  /* 0x000000060e118981 */ /* 0x000ea2000c1e1900 */
[----:B-1----:R-:W-:-:S05]  /*02c0*/  @!P1 IMAD.WIDE R12, R6, 0x4, R12 ;  /* 0x00000004060c9825 */ /* 0x002fca00078e020c */
[----:B------:R-:W3:Y:S01]  /*02d0*/  @!P1 LDG.E R18, desc[UR6][R12.64] ;  /* 0x000000060c129981 */ /* 0x000ee2000c1e1900 */
[----:B------:R-:W-:-:S04]  /*02e0*/  UIADD3 UR4, UPT, UPT, UR4, 0x1, URZ ;  /* 0x0000000104047890 */ /* 0x000fc8000fffe0ff */
[----:B------:R-:W-:Y:S01]  /*02f0*/  UISETP.NE.AND UP0, UPT, UR4, URZ, UPT ;  /* 0x000000ff0400728c */ /* 0x000fe2000bf05270 */
[----:B------:R-:W-:Y:S02]  /*0300*/  IADD3 R7, PT, PT, R7, 0x10, RZ ;  /* 0x0000001007077810 */ /* 0x000fe40007ffe0ff */
[----:B------:R-:W-:Y:S02]  /*0310*/  IADD3 R2, PT, PT, R2, 0x10, RZ ;  /* 0x0000001002027810 */ /* 0x000fe40007ffe0ff */
[----:B------:R-:W-:Y:S02]  /*0320*/  IADD3 R8, PT, PT, R8, 0x10, RZ ;  /* 0x0000001008087810 */ /* 0x000fe40007ffe0ff */
[----:B------:R-:W-:Y:S01]  /*0330*/  LEA R6, R5, R6, 0x4 ;  /* 0x0000000605067211 */ /* 0x000fe200078e20ff */
[----:B--2---:R-:W-:Y:S04]  /*0340*/  STS [R10], R17 ;  /* 0x000000110a007388 */ /* 0x004fe80000000800 */
[----:B---3--:R-:W-:Y:S01]  /*0350*/  STS [R11], R18 ;  /* 0x000000120b007388 */ /* 0x008fe20000000800 */
[----:B------:R-:W-:Y:S06]  /*0360*/  BAR.SYNC.DEFER_BLOCKING 0x0 ;  /* 0x0000000000007b1d */ /* 0x000fec0000010000 */
[----:B------:R-:W-:Y:S04]  /*0370*/  LDS R27, [R9] ;  /* 0x00000000091b7984 */ /* 0x000fe80000000800 */
[----:B------:R-:W0:Y:S04]  /*0380*/  LDS R26, [R4] ;  /* 0x00000000041a7984 */ /* 0x000e280000000800 */
[----:B------:R-:W-:Y:S04]  /*0390*/  LDS R29, [R9+0x4] ;  /* 0x00000400091d7984 */ /* 0x000fe80000000800 */
[----:B------:R-:W1:Y:S04]  /*03a0*/  LDS R28, [R4+0x44] ;  /* 0x00004400041c7984 */ /* 0x000e680000000800 */
[----:B------:R-:W-:Y:S04]  /*03b0*/  LDS R20, [R9+0x8] ;  /* 0x0000080009147984 */ /* 0x000fe80000000800 */
[----:B------:R-:W2:Y:S04]  /*03c0*/  LDS R21, [R4+0x88] ;  /* 0x0000880004157984 */ /* 0x000ea80000000800 */
[----:B------:R-:W-:Y:S04]  /*03d0*/  LDS R24, [R9+0xc] ;  /* 0x00000c0009187984 */ /* 0x000fe80000000800 */
[----:B------:R-:W3:Y:S04]  /*03e0*/  LDS R25, [R4+0xcc] ;  /* 0x0000cc0004197984 */ /* 0x000ee80000000800 */
[----:B------:R-:W-:Y:S04]  /*03f0*/  LDS R22, [R9+0x10] ;  /* 0x0000100009167984 */ /* 0x000fe80000000800 */
[----:B------:R-:W4:Y:S04]  /*0400*/  LDS R23, [R4+0x110] ;  /* 0x0001100004177984 */ /* 0x000f280000000800 */
[----:B------:R-:W-:Y:S04]  /*0410*/  LDS R18, [R9+0x14] ;  /* 0x0000140009127984 */ /* 0x000fe80000000800 */
[----:B------:R-:W5:Y:S04]  /*0420*/  LDS R19, [R4+0x154] ;  /* 0x0001540004137984 */ /* 0x000f680000000800 */
[----:B------:R-:W-:Y:S04]  /*0430*/  LDS R12, [R9+0x18] ;  /* 0x00001800090c7984 */ /* 0x000fe80000000800 */
[----:B------:R-:W5:Y:S04]  /*0440*/  LDS R13, [R4+0x198] ;  /* 0x00019800040d7984 */ /* 0x000f680000000800 */
[----:B------:R-:W-:Y:S04]  /*0450*/  LDS R14, [R9+0x1c] ;  /* 0x00001c00090e7984 */ /* 0x000fe80000000800 */
[----:B------:R-:W5:Y:S01]  /*0460*/  LDS R15, [R4+0x1dc] ;  /* 0x0001dc00040f7984 */ /* 0x000f620000000800 */
[----:B0-----:R-:W-:-:S03]  /*0470*/  FFMA R26, R27, R26, R16 ;  /* 0x0000001a1b1a7223 */ /* 0x001fc60000000010 */
[----:B------:R-:W-:Y:S04]  /*0480*/  LDS R16, [R9+0x20] ;  /* 0x0000200009107984 */ /* 0x000fe80000000800 */
[----:B------:R-:W0:Y:S01]  /*0490*/  LDS R17, [R4+0x220] ;  /* 0x0002200004117984 */ /* 0x000e220000000800 */
[----:B-1----:R-:W-:-:S04]  /*04a0*/  FFMA R29, R29, R28, R26 ;  /* 0x0000001c1d1d7223 */ /* 0x002fc8000000001a */
[----:B--2---:R-:W-:Y:S02]  /*04b0*/  FFMA R21, R20, R21, R29 ;  /* 0x0000001514157223 */ /* 0x004fe4000000001d */
[----:B------:R-:W-:Y:S02]  /*04c0*/  LDS R20, [R4+0x264] ;  /* 0x0002640004147984 */ /* 0x000fe40000000800 */
[----:B---3--:R-:W-:Y:S02]  /*04d0*/  FFMA R25, R24, R25, R21 ;  /* 0x0000001918197223 */ /* 0x008fe40000000015 */
[----:B------:R-:W1:Y:S02]  /*04e0*/  LDS R21, [R9+0x24] ;  /* 0x0000240009157984 */ /* 0x000e640000000800 */
[----:B----4-:R-:W-:Y:S02]  /*04f0*/  FFMA R25, R22, R23, R25 ;  /* 0x0000001716197223 */ /* 0x010fe40000000019 */
[----:B------:R-:W-:Y:S02]  /*0500*/  LDS R22, [R9+0x28] ;  /* 0x0000280009167984 */ /* 0x000fe40000000800 */
[----:B-----5:R-:W-:-:S02]  /*0510*/  FFMA R25, R18, R19, R25 ;  /* 0x0000001312197223 */ /* 0x020fc40000000019 */
[----:B------:R-:W2:Y:S04]  /*0520*/  LDS R23, [R4+0x2a8] ;  /* 0x0002a80004177984 */ /* 0x000ea80000000800 */
[----:B------:R-:W-:Y:S01]  /*0530*/  LDS R18, [R9+0x2c] ;  /* 0x00002c0009127984 */ /* 0x000fe20000000800 */
[----:B------:R-:W-:-:S03]  /*0540*/  FFMA R25, R12, R13, R25 ;  /* 0x0000000d0c197223 */ /* 0x000fc60000000019 */
[----:B------:R-:W3:Y:S04]  /*0550*/  LDS R19, [R4+0x2ec] ;  /* 0x0002ec0004137984 */ /* 0x000ee80000000800 */
[----:B------:R-:W-:Y:S01]  /*0560*/  LDS R12, [R9+0x30] ;  /* 0x00003000090c7984 */ /* 0x000fe20000000800 */
[----:B------:R-:W-:-:S03]  /*0570*/  FFMA R25, R14, R15, R25 ;  /* 0x0000000f0e197223 */ /* 0x000fc60000000019 */
[----:B------:R-:W4:Y:S04]  /*0580*/  LDS R13, [R4+0x330] ;  /* 0x00033000040d7984 */ /* 0x000f280000000800 */
[----:B------:R-:W-:Y:S01]  /*0590*/  LDS R14, [R9+0x34] ;  /* 0x00003400090e7984 */ /* 0x000fe20000000800 */
[----:B0-----:R-:W-:-:S03]  /*05a0*/  FFMA R26, R16, R17, R25 ;  /* 0x00000011101a7223 */ /* 0x001fc60000000019 */
[----:B------:R-:W0:Y:S04]  /*05b0*/  LDS R15, [R4+0x374] ;  /* 0x00037400040f7984 */ /* 0x000e280000000800 */
[----:B------:R-:W-:Y:S04]  /*05c0*/  LDS R24, [R9+0x38] ;  /* 0x0000380009187984 */ /* 0x000fe80000000800 */
[----:B------:R-:W5:Y:S04]  /*05d0*/  LDS R25, [R4+0x3b8] ;  /* 0x0003b80004197984 */ /* 0x000f680000000800 */
[----:B------:R-:W-:Y:S04]  /*05e0*/  LDS R16, [R9+0x3c] ;  /* 0x00003c0009107984 */ /* 0x000fe80000000800 */
[----:B------:R-:W5:Y:S01]  /*05f0*/  LDS R17, [R4+0x3fc] ;  /* 0x0003fc0004117984 */ /* 0x000f620000000800 */
[----:B-1----:R-:W-:-:S04]  /*0600*/  FFMA R21, R21, R20, R26 ;  /* 0x0000001415157223 */ /* 0x002fc8000000001a */
[----:B--2---:R-:W-:-:S04]  /*0610*/  FFMA R21, R22, R23, R21 ;  /* 0x0000001716157223 */ /* 0x004fc80000000015 */
[----:B---3--:R-:W-:-:S04]  /*0620*/  FFMA R19, R18, R19, R21 ;  /* 0x0000001312137223 */ /* 0x008fc80000000015 */
[----:B----4-:R-:W-:-:S04]  /*0630*/  FFMA R13, R12, R13, R19 ;  /* 0x0000000d0c0d7223 */ /* 0x010fc80000000013 */
[----:B0-----:R-:W-:-:S04]  /*0640*/  FFMA R13, R14, R15, R13 ;  /* 0x0000000f0e0d7223 */ /* 0x001fc8000000000d */
[----:B-----5:R-:W-:-:S04]  /*0650*/  FFMA R13, R24, R25, R13 ;  /* 0x00000019180d7223 */ /* 0x020fc8000000000d */
[----:B------:R-:W-:Y:S01]  /*0660*/  FFMA R16, R16, R17, R13 ;  /* 0x0000001110107223 */ /* 0x000fe2000000000d */
[----:B------:R-:W-:Y:S06]  /*0670*/  BAR.SYNC.DEFER_BLOCKING 0x0 ;  /* 0x0000000000007b1d */ /* 0x000fec0000010000 */
[----:B------:R-:W-:Y:S05]  /*0680*/  BRA.U UP0, `(.L_x_1) ;  /* 0xfffffff900e07547 */ /* 0x000fea000b83ffff */
.L_x_0:
[----:B------:R-:W0:Y:S02]  /*0690*/  LDCU.U8 UR4, c[0x0][0x3a4] ;  /* 0x00007480ff0477ac */ /* 0x000e240008000000 */
[----:B0-----:R-:W-:-:S04]  /*06a0*/  UPRMT UR4, UR4, 0x8880, URZ ;  /* 0x0000888004047896 */ /* 0x001fc800080000ff */
[----:B------:R-:W-:-:S09]  /*06b0*/  UISETP.NE.AND UP0, UPT, UR4, URZ, UPT ;  /* 0x000000ff0400728c */ /* 0x000fd2000bf05270 */
[----:B------:R-:W-:Y:S05]  /*06c0*/  BRA.U !UP0, `(.L_x_2) ;  /* 0x0000000108507547 */ /* 0x000fea000b800000 */
[----:B------:R-:W0:Y:S01]  /*06d0*/  LDCU UR4, c[0x0][0x398] ;  /* 0x00007300ff0477ac */ /* 0x000e220008000800 */
[----:B------:R-:W1:Y:S01]  /*06e0*/  LDCU UR8, c[0x0][0x3a0] ;  /* 0x00007400ff0877ac */ /* 0x000e620008000800 */
[----:B0-----:R-:W-:-:S04]  /*06f0*/  ISETP.GE.AND P0, PT, R3, UR4, PT ;  /* 0x0000000403007c0c */ /* 0x001fc8000bf06270 */
[----:B-1----:R-:W-:-:S13]  /*0700*/  ISETP.GE.OR P0, PT, R0, UR8, P0 ;  /* 0x0000000800007c0c */ /* 0x002fda0008706670 */
[----:B------:R-:W-:Y:S05]  /*0710*/  @P0 EXIT ;  /* 0x000000000000094d */ /* 0x000fea0003800000 */
[----:B------:R-:W-:Y:S01]  /*0720*/  ISETP.GT.AND P1, PT, R0, R3, PT ;  /* 0x000000030000720c */ /* 0x000fe20003f24270 */
[----:B------:R-:W0:Y:S01]  /*0730*/  LDC.64 R4, c[0x0][0x390] ;  /* 0x0000e400ff047b82 */ /* 0x000e220000000a00 */
[----:B------:R-:W-:Y:S01]  /*0740*/  PLOP3.LUT P0, PT, PT, PT, PT, 0x80, 0x8 ;  /* 0x000000000008781c */ /* 0x000fe20003f0f070 */
[----:B------:R-:W-:Y:S01]  /*0750*/  IMAD R3, R3, UR8, R0 ;  /* 0x0000000803037c24 */ /* 0x000fe2000f8e0200 */
[----:B------:R-:W-:-:S09]  /*0760*/  MOV R7, 0xff7fffff ;  /* 0xff7fffff00077802 */ /* 0x000fd20000000f00 */
[----:B------:R-:W-:-:S04]  /*0770*/  @!P1 I2FP.F32.S32 R6, UR5 ;  /* 0x0000000500069c45 */ /* 0x000fc80008201400 */
[----:B------:R-:W-:-:S04]  /*0780*/  @!P1 FSETP.GEU.AND P2, PT, |R6|, 1.175494350822287508e-38, PT ;  /* 0x008000000600980b */ /* 0x000fc80003f4e200 */
[----:B------:R-:W-:Y:S01]  /*0790*/  @!P1 PLOP3.LUT P0, PT, P2, PT, PT, 0x80, 0x8 ;  /* 0x000000000008981c */ /* 0x000fe2000170f070 */
[----:B0-----:R-:W-:-:S12]  /*07a0*/  IMAD.WIDE R2, R3, 0x4, R4 ;  /* 0x0000000403027825 */ /* 0x001fd800078e0204 */
[----:B------:R-:W-:-:S04]  /*07b0*/  @!P0 FMUL R6, R6, 16777216 ;  /* 0x4b80000006068820 */ /* 0x000fc80000400000 */
[----:B------:R-:W0:Y:S02]  /*07c0*/  @!P1 MUFU.RSQ R9, R6 ;  /* 0x0000000600099308 */ /* 0x000e240000001400 */
[----:B0-----:R-:W-:-:S04]  /*07d0*/  @!P0 FMUL R9, R9, 4096 ;  /* 0x4580000009098820 */ /* 0x001fc80000400000 */
[----:B------:R-:W-:-:S05]  /*07e0*/  @!P1 FMUL R7, R9, R16 ;  /* 0x0000001009079220 */ /* 0x000fca0000400000 */
[----:B------:R-:W-:Y:S01]  /*07f0*/  STG.E desc[UR6][R2.64], R7 ;  /* 0x0000000702007986 */ /* 0x000fe2000c101906 */
[----:B------:R-:W-:Y:S05]  /*0800*/  EXIT ;  /* 0x000000000000794d */ /* 0x000fea0003800000 */
.L_x_2:
[----:B------:R-:W0:Y:S01]  /*0810*/  LDCU UR4, c[0x0][0x398] ;  /* 0x00007300ff0477ac */ /* 0x000e220008000800 */
[----:B------:R-:W1:Y:S01]  /*0820*/  LDCU UR8, c[0x0][0x3a0] ;  /* 0x00007400ff0877ac */ /* 0x000e620008000800 */
[----:B0-----:R-:W-:-:S04]  /*0830*/  ISETP.GE.AND P0, PT, R3, UR4, PT ;  /* 0x0000000403007c0c */ /* 0x001fc8000bf06270 */
[----:B-1----:R-:W-:-:S13]  /*0840*/  ISETP.GE.OR P0, PT, R0, UR8, P0 ;  /* 0x0000000800007c0c */ /* 0x002fda0008706670 */
[----:B------:R-:W-:Y:S05]  /*0850*/  @P0 EXIT ;  /* 0x000000000000094d */ /* 0x000fea0003800000 */
[----:B------:R-:W0:Y:S01]  /*0860*/  LDC.64 R4, c[0x0][0x390] ;  /* 0x0000e400ff047b82 */ /* 0x000e220000000a00 */
[----:B------:R-:W-:-:S04]  /*0870*/  IMAD R3, R3, UR8, R0 ;  /* 0x0000000803037c24 */ /* 0x000fc8000f8e0200 */
[----:B0-----:R-:W-:-:S05]  /*0880*/  IMAD.WIDE R4, R3, 0x4, R4 ;  /* 0x0000000403047825 */ /* 0x001fca00078e0204 */
[----:B------:R-:W-:Y:S01]  /*0890*/  STG.E desc[UR6][R4.64], R16 ;  /* 0x0000001004007986 */ /* 0x000fe2000c101906 */
[----:B------:R-:W-:Y:S05]  /*08a0*/  EXIT ;  /* 0x000000000000794d */ /* 0x000fea0003800000 */
.L_x_3:
[----:B------:R-:W-:-:S00]  /*08b0*/  BRA `(.L_x_3) ;  /* 0xfffffffc00fc7947 */ /* 0x000fc0000383ffff */
[----:B------:R-:W-:-:S00]  /*08c0*/  NOP ;  /* 0x0000000000007918 */ /* 0x000fc00000000000 */
        /* <DEDUP_REMOVED lines=11> */
.L_x_33:


//--------------------- .text._Z12transposeMatPfS_ii --------------------------
	.section	.text._Z12transposeMatPfS_ii,"ax",@progbits
	.align	128
        .global         _Z12transposeMatPfS_ii
        .type           _Z12transposeMatPfS_ii,@function
        .size           _Z12transposeMatPfS_ii,(.L_x_34 - _Z12transposeMatPfS_ii)
        .other          _Z12transposeMatPfS_ii,@"STO_CUDA_ENTRY STV_DEFAULT"
_Z12transposeMatPfS_ii:
.text._Z12transposeMatPfS_ii:
[----:B------:R-:W-:Y:S01]  /*0000*/  LDC R1, c[0x0][0x37c] ;  /* 0x0000df00ff017b82 */ /* 0x000fe20000000800 */
[----:B------:R-:W0:Y:S01]  /*0010*/  S2R R7, SR_TID.Y ;  /* 0x0000000000077919 */ /* 0x000e220000002200 */
[----:B------:R-:W1:Y:S01]  /*0020*/  LDCU UR4, c[0x0][0x360] ;  /* 0x00006c00ff0477ac */ /* 0x000e620008000800 */
[----:B------:R-:W0:Y:S01]  /*0030*/  S2R R2, SR_CTAID.Y ;  /* 0x0000000000027919 */ /* 0x000e220000002600 */
[----:B------:R-:W0:Y:S01]  /*0040*/  LDCU UR5, c[0x0][0x364] ;  /* 0x00006c80ff0577ac */ /* 0x000e220008000800 */
[----:B------:R-:W1:Y:S01]  /*0050*/  S2R R0, SR_TID.X ;  /* 0x0000000000007919 */ /* 0x000e620000002100 */
[----:B------:R-:W2:Y:S01]  /*0060*/  LDCU.64 UR6, c[0x0][0x390] ;  /* 0x00007200ff0677ac */ /* 0x000ea20008000a00 */
[----:B------:R-:W1:Y:S01]  /*0070*/  S2R R3, SR_CTAID.X ;  /* 0x0000000000037919 */ /* 0x000e620000002500 */
[----:B0-----:R-:W-:-:S05]  /*0080*/  IMAD R7, R2, UR5, R7 ;  /* 0x0000000502077c24 */ /* 0x001fca000f8e0207 */
[----:B--2---:R-:W-:Y:S01]  /*0090*/  ISETP.GE.AND P0, PT, R7, UR6, PT ;  /* 0x0000000607007c0c */ /* 0x004fe2000bf06270 */
[----:B-1----:R-:W-:-:S05]  /*00a0*/  IMAD R0, R3, UR4, R0 ;  /* 0x0000000403007c24 */ /* 0x002fca000f8e0200 */
[----:B------:R-:W-:-:S13]  /*00b0*/  ISETP.GE.OR P0, PT, R0, UR7, P0 ;  /* 0x0000000700007c0c */ /* 0x000fda0008706670 */
[----:B------:R-:W-:Y:S05]  /*00c0*/  @P0 EXIT ;  /* 0x000000000000094d */ /* 0x000fea0003800000 */
[----:B------:R-:W0:Y:S01]  /*00d0*/  LDC.64 R2, c[0x0][0x380] ;  /* 0x0000e000ff027b82 */ /* 0x000e220000000a00 */
[----:B------:R-:W1:Y:S01]  /*00e0*/  LDCU.64 UR4, c[0x0][0x358] ;  /* 0x00006b00ff0477ac */ /* 0x000e620008000a00 */
[----:B------:R-:W-:-:S04]  /*00f0*/  IMAD R5, R7, UR7, R0 ;  /* 0x0000000707057c24 */ /* 0x000fc8000f8e0200 */
[----:B0-----:R-:W-:Y:S02]  /*0100*/  IMAD.WIDE R2, R5, 0x4, R2 ;  /* 0x0000000405027825 */ /* 0x001fe400078e0202 */
[----:B------:R-:W0:Y:S04]  /*0110*/  LDC.64 R4, c[0x0][0x388] ;  /* 0x0000e200ff047b82 */ /* 0x000e280000000a00 */
[----:B-1----:R-:W2:Y:S01]  /*0120*/  LDG.E R3, desc[UR4][R2.64] ;  /* 0x0000000402037981 */ /* 0x002ea2000c1e1900 */
[----:B------:R-:W-:-:S04]  /*0130*/  IMAD R7, R0, UR6, R7 ;  /* 0x0000000600077c24 */ /* 0x000fc8000f8e0207 */
[----:B0-----:R-:W-:-:S05]  /*0140*/  IMAD.WIDE R4, R7, 0x4, R4 ;  /* 0x0000000407047825 */ /* 0x001fca00078e0204 */
[----:B--2---:R-:W-:Y:S01]  /*0150*/  STG.E desc[UR4][R4.64], R3 ;  /* 0x0000000304007986 */ /* 0x004fe2000c101904 */
[----:B------:R-:W-:Y:S05]  /*0160*/  EXIT ;  /* 0x000000000000794d */ /* 0x000fea0003800000 */
.L_x_4:
        /* <DEDUP_REMOVED lines=9> */
.L_x_34:


//--------------------- .text._Z15softmaxFunctionPfS_ii --------------------------
	.section	.text._Z15softmaxFunctionPfS_ii,"ax",@progbits
	.align	128
        .global         _Z15softmaxFunctionPfS_ii
        .type           _Z15softmaxFunctionPfS_ii,@function
        .size           _Z15softmaxFunctionPfS_ii,(.L_x_32 - _Z15softmaxFunctionPfS_ii)
        .other          _Z15softmaxFunctionPfS_ii,@"STO_CUDA_ENTRY STV_DEFAULT"
_Z15softmaxFunctionPfS_ii:
.text._Z15softmaxFunctionPfS_ii:
[----:B------:R-:W-:Y:S01]  /*0000*/  LDC R1, c[0x0][0x37c] ;  /* 0x0000df00ff017b82 */ /* 0x000fe20000000800 */
[----:B------:R-:W0:Y:S07]  /*0010*/  S2R R2, SR_TID.X ;  /* 0x0000000000027919 */ /* 0x000e2e0000002100 */
[----:B------:R-:W0:Y:S01]  /*0020*/  LDC R10, c[0x0][0x394] ;  /* 0x0000e500ff0a7b82 */ /* 0x000e220000000800 */
[----:B------:R-:W1:Y:S01]  /*0030*/  LDCU.64 UR6, c[0x0][0x358] ;  /* 0x00006b00ff0677ac */ /* 0x000e620008000a00 */
[----:B------:R-:W-:Y:S01]  /*0040*/  BSSY.RECONVERGENT B0, `(.L_x_5) ;  /* 0x0000011000007945 */ /* 0x000fe20003800200 */
[----:B------:R-:W-:-:S05]  /*0050*/  IMAD.MOV.U32 R0, RZ, RZ, -0x800001 ;  /* 0xff7fffffff007424 */ /* 0x000fca00078e00ff */
[----:B------:R-:W2:Y:S01]  /*0060*/  S2UR UR8, SR_CTAID.X ;  /* 0x00000000000879c3 */ /* 0x000ea20000002500 */
[----:B0-----:R-:W-:-:S13]  /*0070*/  ISETP.GE.AND P0, PT, R2, R10, PT ;  /* 0x0000000a0200720c */ /* 0x001fda0003f06270 */
[----:B-12---:R-:W-:Y:S05]  /*0080*/  @P0 BRA `(.L_x_6) ;  /* 0x0000000000300947 */ /* 0x006fea0003800000 */
[----:B------:R-:W0:Y:S01]  /*0090*/  LDC R8, c[0x0][0x360] ;  /* 0x0000d800ff087b82 */ /* 0x000e220000000800 */
[----:B------:R-:W-:Y:S02]  /*00a0*/  IMAD.MOV.U32 R0, RZ, RZ, -0x800001 ;  /* 0xff7fffffff007424 */ /* 0x000fe400078e00ff */
[----:B------:R-:W-:-:S05]  /*00b0*/  IMAD.MOV.U32 R3, RZ, RZ, R2 ;  /* 0x000000ffff037224 */ /* 0x000fca00078e0002 */
[----:B------:R-:W1:Y:S02]  /*00c0*/  LDC.64 R6, c[0x0][0x380] ;  /* 0x0000e000ff067b82 */ /* 0x000e640000000a00 */
.L_x_7:
[----:B------:R-:W-:-:S04]  /*00d0*/  IMAD R5, R10, UR8, R3 ;  /* 0x000000080a057c24 */ /* 0x000fc8000f8e0203 */
[----:B-1----:R-:W-:-:S06]  /*00e0*/  IMAD.WIDE R4, R5, 0x4, R6 ;  /* 0x0000000405047825 */ /* 0x002fcc00078e0206 */
[----:B------:R-:W2:Y:S01]  /*00f0*/  LDG.E R5, desc[UR6][R4.64] ;  /* 0x0000000604057981 */ /* 0x000ea2000c1e1900 */
[----:B0-----:R-:W-:-:S05]  /*0100*/  IMAD.IADD R3, R8, 0x1, R3 ;  /* 0x0000000108037824 */ /* 0x001fca00078e0203 */
[----:B------:R-:W-:Y:S02]  /*0110*/  ISETP.GE.AND P1, PT, R3, R10, PT ;  /* 0x0000000a0300720c */ /* 0x000fe40003f26270 */
[----:B--2---:R-:W-:-:S04]  /*0120*/  FSETP.GT.AND P0, PT, R5, R0, PT ;  /* 0x000000000500720b */ /* 0x004fc80003f04000 */
[----:B------:R-:W-:-:S07]  /*0130*/  FSEL R0, R5, R0, P0 ;  /* 0x0000000005007208 */ /* 0x000fce0000000000 */
[----:B------:R-:W-:Y:S05]  /*0140*/  @!P1 BRA `(.L_x_7) ;  /* 0xfffffffc00e09947 */ /* 0x000fea000383ffff */
.L_x_6:
[----:B------:R-:W-:Y:S05]  /*0150*/  BSYNC.RECONVERGENT B0 ;  /* 0x0000000000007941 */ /* 0x000fea0003800200 */
.L_x_5:
[----:B------:R-:W0:Y:S01]  /*0160*/  S2UR UR5, SR_CgaCtaId ;  /* 0x00000000000579c3 */ /* 0x000e220000008800 */
[----:B------:R-:W-:Y:S01]  /*0170*/  UMOV UR4, 0x400 ;  /* 0x0000040000047882 */ /* 0x000fe20000000000 */
[----:B------:R-:W1:Y:S02]  /*0180*/  LDCU UR9, c[0x0][0x360] ;  /* 0x00006c00ff0977ac */ /* 0x000e640008000800 */
[----:B-1----:R-:W-:Y:S02]  /*0190*/  UISETP.GE.U32.AND UP0, UPT, UR9, 0x2, UPT ;  /* 0x000000020900788c */ /* 0x002fe4000bf06070 */
[----:B0-----:R-:W-:-:S06]  /*01a0*/  ULEA UR4, UR5, UR4, 0x18 ;  /* 0x0000000405047291 */ /* 0x001fcc000f8ec0ff */
[----:B------:R-:W-:-:S05]  /*01b0*/  LEA R5, R2, UR4, 0x2 ;  /* 0x0000000402057c11 */ /* 0x000fca000f8e10ff */
[----:B------:R0:W-:Y:S01]  /*01c0*/  STS [R5], R0 ;  /* 0x0000000005007388 */ /* 0x0001e20000000800 */
[----:B------:R-:W-:Y:S06]  /*01d0*/  BAR.SYNC.DEFER_BLOCKING 0x0 ;  /* 0x0000000000007b1d */ /* 0x000fec0000010000 */
[----:B------:R-:W-:Y:S05]  /*01e0*/  BRA.U !UP0, `(.L_x_8) ;  /* 0x0000000108307547 */ /* 0x000fea000b800000 */
[----:B0-----:R-:W-:-:S07]  /*01f0*/  IMAD.U32 R0, RZ, RZ, UR9 ;  /* 0x00000009ff007e24 */ /* 0x001fce000f8e00ff */
.L_x_9:
[----:B------:R-:W-:-:S04]  /*0200*/  SHF.R.U32.HI R6, RZ, 0x1, R0 ;  /* 0x00000001ff067819 */ /* 0x000fc80000011600 */
[----:B------:R-:W-:-:S13]  /*0210*/  ISETP.GE.U32.AND P0, PT, R2, R6, PT ;  /* 0x000000060200720c */ /* 0x000fda0003f06070 */
[----:B------:R-:W-:Y:S01]  /*0220*/  @!P0 IMAD R4, R6, 0x4, R5 ;  /* 0x0000000406048824 */ /* 0x000fe200078e0205 */
[----:B------:R-:W-:Y:S05]  /*0230*/  @!P0 LDS R3, [R5] ;  /* 0x0000000005038984 */ /* 0x000fea0000000800 */
[----:B------:R-:W0:Y:S02]  /*0240*/  @!P0 LDS R4, [R4] ;  /* 0x0000000004048984 */ /* 0x000e240000000800 */
[----:B0-----:R-:W-:-:S05]  /*0250*/  @!P0 FMNMX R3, R3, R4, !PT ;  /* 0x0000000403038209 */ /* 0x001fca0007800000 */
[----:B------:R1:W-:Y:S01]  /*0260*/  @!P0 STS [R5], R3 ;  /* 0x0000000305008388 */ /* 0x0003e20000000800 */
[----:B------:R-:W-:Y:S01]  /*0270*/  BAR.SYNC.DEFER_BLOCKING 0x0 ;  /* 0x0000000000007b1d */ /* 0x000fe20000010000 */
[----:B------:R-:W-:Y:S01]  /*0280*/  ISETP.GE.U32.AND P0, PT, R0, 0x4, PT ;  /* 0x000000040000780c */ /* 0x000fe20003f06070 */
[----:B------:R-:W-:-:S12]  /*0290*/  IMAD.MOV.U32 R0, RZ, RZ, R6 ;  /* 0x000000ffff007224 */ /* 0x000fd800078e0006 */
[----:B-1----:R-:W-:Y:S05]  /*02a0*/  @P0 BRA `(.L_x_9) ;  /* 0xfffffffc00d40947 */ /* 0x002fea000383ffff */
.L_x_8:
[----:B------:R-:W1:Y:S01]  /*02b0*/  LDCU UR4, c[0x0][0x394] ;  /* 0x00007280ff0477ac */ /* 0x000e620008000800 */
[----:B------:R-:W-:Y:S01]  /*02c0*/  BSSY.RECONVERGENT B0, `(.L_x_10) ;  /* 0x0000028000007945 */ /* 0x000fe20003800200 */
[----:B0-----:R-:W-:Y:S01]  /*02d0*/  IMAD.MOV.U32 R0, RZ, RZ, RZ ;  /* 0x000000ffff007224 */ /* 0x001fe200078e00ff */
[----:B-1----:R-:W-:-:S13]  /*02e0*/  ISETP.GE.AND P0, PT, R2, UR4, PT ;  /* 0x0000000402007c0c */ /* 0x002fda000bf06270 */
[----:B------:R-:W-:Y:S05]  /*02f0*/  @P0 BRA `(.L_x_11) ;  /* 0x0000000000900947 */ /* 0x000fea0003800000 */
[----:B------:R-:W0:Y:S01]  /*0300*/  S2R R7, SR_CgaCtaId ;  /* 0x0000000000077919 */ /* 0x000e220000008800 */
[----:B------:R-:W-:Y:S01]  /*0310*/  MOV R0, 0x400 ;  /* 0x0000040000007802 */ /* 0x000fe20000000f00 */
[----:B------:R-:W1:Y:S01]  /*0320*/  LDC R14, c[0x0][0x394] ;  /* 0x0000e500ff0e7b82 */ /* 0x000e620000000800 */
[----:B------:R-:W-:-:S07]  /*0330*/  MOV R9, R2 ;  /* 0x0000000200097202 */ /* 0x000fce0000000f00 */
[----:B------:R-:W2:Y:S01]  /*0340*/  LDC.64 R4, c[0x0][0x380] ;  /* 0x0000e000ff047b82 */ /* 0x000ea20000000a00 */
[----:B0-----:R-:W-:Y:S01]  /*0350*/  LEA R3, R7, R0, 0x18 ;  /* 0x0000000007037211 */ /* 0x001fe200078ec0ff */
[----:B------:R-:W-:-:S05]  /*0360*/  VIADD R0, R0, 0x800 ;  /* 0x0000080000007836 */ /* 0x000fca0000000000 */
[----:B------:R-:W0:Y:S01]  /*0370*/  LDS R3, [R3] ;  /* 0x0000000003037984 */ /* 0x000e220000000800 */
[----:B------:R-:W-:Y:S01]  /*0380*/  LEA R8, R7, R0, 0x18 ;  /* 0x0000000007087211 */ /* 0x000fe200078ec0ff */
[----:B------:R-:W-:-:S07]  /*0390*/  IMAD.MOV.U32 R0, RZ, RZ, RZ ;  /* 0x000000ffff007224 */ /* 0x000fce00078e00ff */
.L_x_14:
[----:B-1----:R-:W-:-:S04]  /*03a0*/  IMAD R7, R14, UR8, R9 ;  /* 0x000000080e077c24 */ /* 0x002fc8000f8e0209 */
[----:B--2---:R-:W-:-:S06]  /*03b0*/  IMAD.WIDE R6, R7, 0x4, R4 ;  /* 0x0000000407067825 */ /* 0x004fcc00078e0204 */
[----:B------:R-:W2:Y:S01]  /*03c0*/  LDG.E R6, desc[UR6][R6.64] ;  /* 0x0000000606067981 */ /* 0x000ea2000c1e1900 */
[----:B------:R-:W-:Y:S01]  /*03d0*/  BSSY.RECONVERGENT B1, `(.L_x_12) ;  /* 0x0000011000017945 */ /* 0x000fe20003800200 */
[----:B------:R-:W-:Y:S02]  /*03e0*/  IMAD.MOV.U32 R11, RZ, RZ, RZ ;  /* 0x000000ffff0b7224 */ /* 0x000fe400078e00ff */
[----:B--2---:R-:W-:-:S05]  /*03f0*/  FADD R10, R6, 3.40282346638528859812e+38 ;  /* 0x7f7fffff060a7421 */ /* 0x004fca0000000000 */
[----:B------:R-:W-:Y:S01]  /*0400*/  FSETP.GEU.AND P0, PT, |R10|, 9.9999997473787516356e-05, PT ;  /* 0x38d1b7170a00780b */ /* 0x000fe20003f0e200 */
[----:B------:R-:W-:-:S12]  /*0410*/  IMAD R10, R9, 0x4, R8 ;  /* 0x00000004090a7824 */ /* 0x000fd800078e0208 */
[----:B------:R-:W-:Y:S05]  /*0420*/  @!P0 BRA `(.L_x_13) ;  /* 0x00000000002c8947 */ /* 0x000fea0003800000 */
[----:B------:R-:W-:Y:S02]  /*0430*/  IMAD.MOV.U32 R7, RZ, RZ, 0x3bbb989d ;  /* 0x3bbb989dff077424 */ /* 0x000fe400078e00ff */
[----:B0-----:R-:W-:Y:S01]  /*0440*/  FADD R6, -R3, R6 ;  /* 0x0000000603067221 */ /* 0x001fe20000000100 */
[----:B------:R-:W-:-:S03]  /*0450*/  IMAD.MOV.U32 R12, RZ, RZ, 0x437c0000 ;  /* 0x437c0000ff0c7424 */ /* 0x000fc600078e00ff */
[----:B------:R-:W-:-:S04]  /*0460*/  FFMA.SAT R7, R6, R7, 0.5 ;  /* 0x3f00000006077423 */ /* 0x000fc80000002007 */
[----:B------:R-:W-:-:S04]  /*0470*/  FFMA.RM R7, R7, R12, 12582913 ;  /* 0x4b40000107077423 */ /* 0x000fc8000000400c */
[C---:B------:R-:W-:Y:S01]  /*0480*/  FADD R11, R7.reuse, -12583039 ;  /* 0xcb40007f070b7421 */ /* 0x040fe20000000000 */
[----:B------:R-:W-:-:S03]  /*0490*/  IMAD.SHL.U32 R7, R7, 0x800000, RZ ;  /* 0x0080000007077824 */ /* 0x000fc600078e00ff */
[----:B------:R-:W-:-:S04]  /*04a0*/  FFMA R11, R6, 1.4426950216293334961, -R11 ;  /* 0x3fb8aa3b060b7823 */ /* 0x000fc8000000080b */
[----:B------:R-:W-:-:S06]  /*04b0*/  FFMA R6, R6, 1.925963033500011079e-08, R11 ;  /* 0x32a5706006067823 */ /* 0x000fcc000000000b */
[----:B------:R-:W0:Y:S02]  /*04c0*/  MUFU.EX2 R6, R6 ;  /* 0x0000000600067308 */ /* 0x000e240000000800 */
[----:B0-----:R-:W-:-:S07]  /*04d0*/  FMUL R11, R7, R6 ;  /* 0x00000006070b7220 */ /* 0x001fce0000400000 */
.L_x_13:
[----:B------:R-:W-:Y:S05]  /*04e0*/  BSYNC.RECONVERGENT B1 ;  /* 0x0000000000017941 */ /* 0x000fea0003800200 */
.L_x_12:
[----:B------:R3:W-:Y:S01]  /*04f0*/  STS [R10], R11 ;  /* 0x0000000b0a007388 */ /* 0x0007e20000000800 */
[----:B------:R-:W-:Y:S02]  /*0500*/  VIADD R9, R9, UR9 ;  /* 0x0000000909097c36 */ /* 0x000fe40008000000 */
[----:B------:R-:W-:-:S03]  /*0510*/  FADD R0, R11, R0 ;  /* 0x000000000b007221 */ /* 0x000fc60000000000 */
[----:B------:R-:W-:-:S13]  /*0520*/  ISETP.GE.AND P0, PT, R9, R14, PT ;  /* 0x0000000e0900720c */ /* 0x000fda0003f06270 */
[----:B---3--:R-:W-:Y:S05]  /*0530*/  @!P0 BRA `(.L_x_14) ;  /* 0xfffffffc00988947 */ /* 0x008fea000383ffff */
.L_x_11:
[----:B------:R-:W-:Y:S05]  /*0540*/  BSYNC.RECONVERGENT B0 ;  /* 0x0000000000007941 */ /* 0x000fea0003800200 */
.L_x_10:
[----:B------:R-:W1:Y:S08]  /*0550*/  S2UR UR5, SR_CgaCtaId ;  /* 0x00000000000579c3 */ /* 0x000e700000008800 */
[----:B------:R-:W-:Y:S01]  /*0560*/  BAR.SYNC.DEFER_BLOCKING 0x0 ;  /* 0x0000000000007b1d */ /* 0x000fe20000010000 */
[----:B------:R-:W-:-:S05]  /*0570*/  UISETP.GE.U32.AND UP0, UPT, UR9, 0x2, UPT ;  /* 0x000000020900788c */ /* 0x000fca000bf06070 */
[----:B------:R-:W-:Y:S02]  /*0580*/  UMOV UR4, 0x400 ;  /* 0x0000040000047882 */ /* 0x000fe40000000000 */
[----:B------:R-:W-:-:S04]  /*0590*/  UIADD3 UR4, UPT, UPT, UR4, 0x400, URZ ;  /* 0x0000040004047890 */ /* 0x000fc8000fffe0ff */
[----:B-1----:R-:W-:-:S06]  /*05a0*/  ULEA UR4, UR5, UR4, 0x18 ;  /* 0x0000000405047291 */ /* 0x002fcc000f8ec0ff */
[----:B------:R-:W-:-:S05]  /*05b0*/  LEA R5, R2, UR4, 0x2 ;  /* 0x0000000402057c11 */ /* 0x000fca000f8e10ff */
[----:B------:R1:W-:Y:S01]  /*05c0*/  STS [R5], R0 ;  /* 0x0000000005007388 */ /* 0x0003e20000000800 */
[----:B------:R-:W-:Y:S06]  /*05d0*/  BAR.SYNC.DEFER_BLOCKING 0x0 ;  /* 0x0000000000007b1d */ /* 0x000fec0000010000 */
[----:B------:R-:W-:Y:S05]  /*05e0*/  BRA.U !UP0, `(.L_x_15) ;  /* 0x0000000108307547 */ /* 0x000fea000b800000 */
[----:B-1----:R-:W-:-:S07]  /*05f0*/  IMAD.U32 R0, RZ, RZ, UR9 ;  /* 0x00000009ff007e24 */ /* 0x002fce000f8e00ff */
.L_x_16:
[----:B------:R-:W-:-:S04]  /*0600*/  SHF.R.U32.HI R6, RZ, 0x1, R0 ;  /* 0x00000001ff067819 */ /* 0x000fc80000011600 */
[----:B------:R-:W-:-:S13]  /*0610*/  ISETP.GE.U32.AND P0, PT, R2, R6, PT ;  /* 0x000000060200720c */ /* 0x000fda0003f06070 */
[----:B0-----:R-:W-:Y:S01]  /*0620*/  @!P0 LEA R3, R6, R5, 0x2 ;  /* 0x0000000506038211 */ /* 0x001fe200078e10ff */
[----:B------:R-:W-:Y:S05]  /*0630*/  @!P0 LDS R4, [R5] ;  /* 0x0000000005048984 */ /* 0x000fea0000000800 */
[----:B------:R-:W0:Y:S02]  /*0640*/  @!P0 LDS R3, [R3] ;  /* 0x0000000003038984 */ /* 0x000e240000000800 */
[----:B0-----:R-:W-:-:S05]  /*0650*/  @!P0 FADD R4, R3, R4 ;  /* 0x0000000403048221 */ /* 0x001fca0000000000 */
[----:B------:R2:W-:Y:S01]  /*0660*/  @!P0 STS [R5], R4 ;  /* 0x0000000405008388 */ /* 0x0005e20000000800 */
[----:B------:R-:W-:Y:S01]  /*0670*/  BAR.SYNC.DEFER_BLOCKING 0x0 ;  /* 0x0000000000007b1d */ /* 0x000fe20000010000 */
[----:B------:R-:W-:Y:S01]  /*0680*/  ISETP.GE.U32.AND P0, PT, R0, 0x4, PT ;  /* 0x000000040000780c */ /* 0x000fe20003f06070 */
[----:B------:R-:W-:-:S12]  /*0690*/  IMAD.MOV.U32 R0, RZ, RZ, R6 ;  /* 0x000000ffff007224 */ /* 0x000fd800078e0006 */
[----:B--2---:R-:W-:Y:S05]  /*06a0*/  @P0 BRA `(.L_x_16) ;  /* 0xfffffffc00d40947 */ /* 0x004fea000383ffff */
.L_x_15:
[----:B------:R-:W2:Y:S02]  /*06b0*/  LDCU UR4, c[0x0][0x394] ;  /* 0x00007280ff0477ac */ /* 0x000ea40008000800 */
[----:B--2---:R-:W-:-:S13]  /*06c0*/  ISETP.GE.AND P0, PT, R2, UR4, PT ;  /* 0x0000000402007c0c */ /* 0x004fda000bf06270 */
[----:B------:R-:W-:Y:S05]  /*06d0*/  @P0 EXIT ;  /* 0x000000000000094d */ /* 0x000fea0003800000 */
[----:B------:R-:W2:Y:S01]  /*06e0*/  S2UR UR5, SR_CgaCtaId ;  /* 0x00000000000579c3 */ /* 0x000ea20000008800 */
[----:B------:R-:W-:-:S07]  /*06f0*/  UMOV UR4, 0x400 ;  /* 0x0000040000047882 */ /* 0x000fce0000000000 */
[----:B------:R-:W3:Y:S08]  /*0700*/  LDC R7, c[0x0][0x394] ;  /* 0x0000e500ff077b82 */ /* 0x000ef00000000800 */
[----:B-1----:R-:W1:Y:S01]  /*0710*/  LDC.64 R4, c[0x0][0x388] ;  /* 0x0000e200ff047b82 */ /* 0x002e620000000a00 */
[----:B--2---:R-:W-:Y:S02]  /*0720*/  ULEA UR10, UR5, UR4, 0x18 ;  /* 0x00000004050a7291 */ /* 0x004fe4000f8ec0ff */
[----:B------:R-:W-:-:S04]  /*0730*/  UIADD3 UR4, UPT, UPT, UR4, 0x800, URZ ;  /* 0x0000080004047890 */ /* 0x000fc8000fffe0ff */
[----:B------:R-:W-:-:S03]  /*0740*/  ULEA UR4, UR5, UR4, 0x18 ;  /* 0x0000000405047291 */ /* 0x000fc6000f8ec0ff */
[----:B0-----:R-:W0:Y:S02]  /*0750*/  LDS R3, [UR10+0x400] ;  /* 0x0004000aff037984 */ /* 0x001e240008000800 */
[----:B01-3--:R-:W-:-:S07]  /*0760*/  FMNMX R3, R3, 1.1920928955078125e-07, !PT ;  /* 0x3400000003037809 */ /* 0x00bfce0007800000 */
.L_x_19:
[----:B------:R-:W-:Y:S01]  /*0770*/  LEA R0, R2, UR4, 0x2 ;  /* 0x0000000402007c11 */ /* 0x000fe2000f8e10ff */
[----:B0-----:R-:W0:Y:S01]  /*0780*/  MUFU.RCP R6, R3 ;  /* 0x0000000300067308 */ /* 0x001e220000001000 */
[----:B------:R-:W-:Y:S04]  /*0790*/  BSSY.RECONVERGENT B0, `(.L_x_17) ;  /* 0x000000c000007945 */ /* 0x000fe80003800200 */
[----:B------:R-:W1:Y:S01]  /*07a0*/  LDS R0, [R0] ;  /* 0x0000000000007984 */ /* 0x000e620000000800 */
[----:B0-----:R-:W-:-:S04]  /*07b0*/  FFMA R9, -R3, R6, 1 ;  /* 0x3f80000003097423 */ /* 0x001fc80000000106 */
[----:B------:R-:W-:Y:S01]  /*07c0*/  FFMA R9, R6, R9, R6 ;  /* 0x0000000906097223 */ /* 0x000fe20000000006 */
[----:B-1----:R-:W0:Y:S03]  /*07d0*/  FCHK P0, R0, R3 ;  /* 0x0000000300007302 */ /* 0x002e260000000000 */
[----:B------:R-:W-:-:S04]  /*07e0*/  FFMA R6, R0, R9, RZ ;  /* 0x0000000900067223 */ /* 0x000fc800000000ff */
[----:B------:R-:W-:-:S04]  /*07f0*/  FFMA R8, -R3, R6, R0 ;  /* 0x0000000603087223 */ /* 0x000fc80000000100 */
[----:B------:R-:W-:Y:S01]  /*0800*/  FFMA R11, R9, R8, R6 ;  /* 0x00000008090b7223 */ /* 0x000fe20000000006 */
[----:B0-----:R-:W-:Y:S06]  /*0810*/  @!P0 BRA `(.L_x_18) ;  /* 0x00000000000c8947 */ /* 0x001fec0003800000 */
[----:B------:R-:W-:-:S07]  /*0820*/  MOV R6, 0x840 ;  /* 0x0000084000067802 */ /* 0x000fce0000000f00 */
[----:B------:R-:W-:Y:S05]  /*0830*/  CALL.REL.NOINC `($__internal_0_$__cuda_sm3x_div_rn_noftz_f32_slowpath) ;  /* 0x0000000000247944 */ /* 0x000fea0003c00000 */
[----:B------:R-:W-:-:S07]  /*0840*/  IMAD.MOV.U32 R11, RZ, RZ, R0 ;  /* 0x000000ffff0b7224 */ /* 0x000fce00078e0000 */
.L_x_18:
[----:B------:R-:W-:Y:S05]  /*0850*/  BSYNC.RECONVERGENT B0 ;  /* 0x0000000000007941 */ /* 0x000fea0003800200 */
.L_x_17:
[----:B------:R-:W-:Y:S02]  /*0860*/  IMAD R9, R7, UR8, R2 ;  /* 0x0000000807097c24 */ /* 0x000fe4000f8e0202 */
[----:B------:R-:W-:Y:S02]  /*0870*/  VIADD R2, R2, UR9 ;  /* 0x0000000902027c36 */ /* 0x000fe40008000000 */
[----:B------:R-:W-:-:S03]  /*0880*/  IMAD.WIDE R8, R9, 0x4, R4 ;  /* 0x0000000409087825 */ /* 0x000fc600078e0204 */
[----:B------:R-:W-:Y:S02]  /*0890*/  ISETP.GE.AND P0, PT, R2, R7, PT ;  /* 0x000000070200720c */ /* 0x000fe40003f06270 */
[----:B------:R0:W-:Y:S11]  /*08a0*/  STG.E desc[UR6][R8.64], R11 ;  /* 0x0000000b08007986 */ /* 0x0001f6000c101906 */
[----:B------:R-:W-:Y:S05]  /*08b0*/  @!P0 BRA `(.L_x_19) ;  /* 0xfffffffc00ac8947 */ /* 0x000fea000383ffff */
[----:B------:R-:W-:Y:S05]  /*08c0*/  EXIT ;  /* 0x000000000000794d */ /* 0x000fea0003800000 */
        .weak           $__internal_0_$__cuda_sm3x_div_rn_noftz_f32_slowpath
        .type           $__internal_0_$__cuda_sm3x_div_rn_noftz_f32_slowpath,@function
        .size           $__internal_0_$__cuda_sm3x_div_rn_noftz_f32_slowpath,(.L_x_32 - $__internal_0_$__cuda_sm3x_div_rn_noftz_f32_slowpath)
$__internal_0_$__cuda_sm3x_div_rn_noftz_f32_slowpath:
[--C-:B------:R-:W-:Y:S01]  /*08d0*/  SHF.R.U32.HI R9, RZ, 0x17, R3.reuse ;  /* 0x00000017ff097819 */ /* 0x100fe20000011603 */
[----:B------:R-:W-:Y:S01]  /*08e0*/  BSSY.RECONVERGENT B1, `(.L_x_20) ;  /* 0x0000064000017945 */ /* 0x000fe20003800200 */
[--C-:B------:R-:W-:Y:S01]  /*08f0*/  SHF.R.U32.HI R8, RZ, 0x17, R0.reuse ;  /* 0x00000017ff087819 */ /* 0x100fe20000011600 */
[----:B------:R-:W-:Y:S01]  /*0900*/  IMAD.MOV.U32 R10, RZ, RZ, R0 ;  /* 0x000000ffff0a7224 */ /* 0x000fe200078e0000 */
[----:B------:R-:W-:Y:S01]  /*0910*/  LOP3.LUT R9, R9, 0xff, RZ, 0xc0, !PT ;  /* 0x000000ff09097812 */ /* 0x000fe200078ec0ff */
[----:B------:R-:W-:Y:S01]  /*0920*/  IMAD.MOV.U32 R11, RZ, RZ, R3 ;  /* 0x000000ffff0b7224 */ /* 0x000fe200078e0003 */
[----:B------:R-:W-:-:S03]  /*0930*/  LOP3.LUT R14, R8, 0xff, RZ, 0xc0, !PT ;  /* 0x000000ff080e7812 */ /* 0x000fc600078ec0ff */
[----:B------:R-:W-:Y:S02]  /*0940*/  VIADD R12, R9, 0xffffffff ;  /* 0xffffffff090c7836 */ /* 0x000fe40000000000 */
[----:B------:R-:W-:-:S03]  /*0950*/  VIADD R13, R14, 0xffffffff ;  /* 0xffffffff0e0d7836 */ /* 0x000fc60000000000 */
[----:B------:R-:W-:-:S04]  /*0960*/  ISETP.GT.U32.AND P0, PT, R12, 0xfd, PT ;  /* 0x000000fd0c00780c */ /* 0x000fc80003f04070 */
[----:B------:R-:W-:-:S13]  /*0970*/  ISETP.GT.U32.OR P0, PT, R13, 0xfd, P0 ;  /* 0x000000fd0d00780c */ /* 0x000fda0000704470 */
[----:B------:R-:W-:Y:S01]  /*0980*/  @!P0 MOV R8, RZ ;  /* 0x000000ff00088202 */ /* 0x000fe20000000f00 */
[----:B------:R-:W-:Y:S06]  /*0990*/  @!P0 BRA `(.L_x_21) ;  /* 0x00000000005c8947 */ /* 0x000fec0003800000 */
[----:B------:R-:W-:Y:S02]  /*09a0*/  FSETP.GTU.FTZ.AND P1, PT, |R3|, +INF , PT ;  /* 0x7f8000000300780b */ /* 0x000fe40003f3c200 */
[----:B------:R-:W-:-:S04]  /*09b0*/  FSETP.GTU.FTZ.AND P0, PT, |R0|, +INF , PT ;  /* 0x7f8000000000780b */ /* 0x000fc80003f1c200 */
[----:B------:R-:W-:-:S13]  /*09c0*/  PLOP3.LUT P0, PT, P0, P1, PT, 0xf8, 0x8f ;  /* 0x00000000008f781c */ /* 0x000fda0000703f70 */
[----:B------:R-:W-:Y:S05]  /*09d0*/  @P0 BRA `(.L_x_22) ;  /* 0x00000004004c0947 */ /* 0x000fea0003800000 */
[----:B------:R-:W-:-:S13]  /*09e0*/  LOP3.LUT P0, RZ, R11, 0x7fffffff, R10, 0xc8, !PT ;  /* 0x7fffffff0bff7812 */ /* 0x000fda000780c80a */
[----:B------:R-:W-:Y:S05]  /*09f0*/  @!P0 BRA `(.L_x_23) ;  /* 0x00000004003c8947 */ /* 0x000fea0003800000 */
[C---:B------:R-:W-:Y:S02]  /*0a00*/  FSETP.NEU.FTZ.AND P2, PT, |R0|.reuse, +INF , PT ;  /* 0x7f8000000000780b */ /* 0x040fe40003f5d200 */
[----:B------:R-:W-:Y:S02]  /*0a10*/  FSETP.NEU.FTZ.AND P1, PT, |R3|, +INF , PT ;  /* 0x7f8000000300780b */ /* 0x000fe40003f3d200 */
[----:B------:R-:W-:-:S11]  /*0a20*/  FSETP.NEU.FTZ.AND P0, PT, |R0|, +INF , PT ;  /* 0x7f8000000000780b */ /* 0x000fd60003f1d200 */
[----:B------:R-:W-:Y:S05]  /*0a30*/  @!P1 BRA !P2, `(.L_x_23) ;  /* 0x00000004002c9947 */ /* 0x000fea0005000000 */
[----:B------:R-:W-:-:S04]  /*0a40*/  LOP3.LUT P2, RZ, R10, 0x7fffffff, RZ, 0xc0, !PT ;  /* 0x7fffffff0aff7812 */ /* 0x000fc8000784c0ff */
[----:B------:R-:W-:-:S13]  /*0a50*/  PLOP3.LUT P1, PT, P1, P2, PT, 0x2f, 0xf2 ;  /* 0x0000000000f2781c */ /* 0x000fda0000f24577 */
[----:B------:R-:W-:Y:S05]  /*0a60*/  @P1 BRA `(.L_x_24) ;  /* 0x0000000400181947 */ /* 0x000fea0003800000 */
[----:B------:R-:W-:-:S04]  /*0a70*/  LOP3.LUT P1, RZ, R11, 0x7fffffff, RZ, 0xc0, !PT ;  /* 0x7fffffff0bff7812 */ /* 0x000fc8000782c0ff */
[----:B------:R-:W-:-:S13]  /*0a80*/  PLOP3.LUT P0, PT, P0, P1, PT, 0x2f, 0xf2 ;  /* 0x0000000000f2781c */ /* 0x000fda0000702577 */
[----:B------:R-:W-:Y:S05]  /*0a90*/  @P0 BRA `(.L_x_25) ;  /* 0x0000000400000947 */ /* 0x000fea0003800000 */
[----:B------:R-:W-:Y:S02]  /*0aa0*/  ISETP.GE.AND P0, PT, R13, RZ, PT ;  /* 0x000000ff0d00720c */ /* 0x000fe40003f06270 */
[----:B------:R-:W-:-:S11]  /*0ab0*/  ISETP.GE.AND P1, PT, R12, RZ, PT ;  /* 0x000000ff0c00720c */ /* 0x000fd60003f26270 */
[----:B------:R-:W-:Y:S02]  /*0ac0*/  @P0 IMAD.MOV.U32 R8, RZ, RZ, RZ ;  /* 0x000000ffff080224 */ /* 0x000fe400078e00ff */
[----:B------:R-:W-:Y:S01]  /*0ad0*/  @!P0 FFMA R10, R0, 1.84467440737095516160e+19, RZ ;  /* 0x5f800000000a8823 */ /* 0x000fe200000000ff */
[----:B------:R-:W-:Y:S02]  /*0ae0*/  @!P0 IMAD.MOV.U32 R8, RZ, RZ, -0x40 ;  /* 0xffffffc0ff088424 */ /* 0x000fe400078e00ff */
[----:B------:R-:W-:Y:S02]  /*0af0*/  @!P1 FFMA R11, R3, 1.84467440737095516160e+19, RZ ;  /* 0x5f800000030b9823 */ /* 0x000fe400000000ff */
[----:B------:R-:W-:-:S07]  /*0b00*/  @!P1 VIADD R8, R8, 0x40 ;  /* 0x0000004008089836 */ /* 0x000fce0000000000 */
.L_x_21:
[----:B------:R-:W-:Y:S01]  /*0b10*/  LEA R0, R9, 0xc0800000, 0x17 ;  /* 0xc080000009007811 */ /* 0x000fe200078eb8ff */
[----:B------:R-:W-:Y:S04]  /*0b20*/  BSSY.RECONVERGENT B2, `(.L_x_26) ;  /* 0x0000036000027945 */ /* 0x000fe80003800200 */
[----:B------:R-:W-:Y:S02]  /*0b30*/  IMAD.IADD R12, R11, 0x1, -R0 ;  /* 0x000000010b0c7824 */ /* 0x000fe400078e0a00 */
[----:B------:R-:W-:Y:S02]  /*0b40*/  VIADD R11, R14, 0xffffff81 ;  /* 0xffffff810e0b7836 */ /* 0x000fe40000000000 */
[----:B------:R-:W0:Y:S01]  /*0b50*/  MUFU.RCP R13, R12 ;  /* 0x0000000c000d7308 */ /* 0x000e220000001000 */
[----:B------:R-:W-:Y:S01]  /*0b60*/  FADD.FTZ R15, -R12, -RZ ;  /* 0x800000ff0c0f7221 */ /* 0x000fe20000010100 */
[C---:B------:R-:W-:Y:S01]  /*0b70*/  IMAD R0, R11.reuse, -0x800000, R10 ;  /* 0xff8000000b007824 */ /* 0x040fe200078e020a */
[----:B------:R-:W-:-:S05]  /*0b80*/  IADD3 R11, PT, PT, R11, 0x7f, -R9 ;  /* 0x0000007f0b0b7810 */ /* 0x000fca0007ffe809 */
[----:B------:R-:W-:Y:S02]  /*0b90*/  IMAD.IADD R11, R11, 0x1, R8 ;  /* 0x000000010b0b7824 */ /* 0x000fe400078e0208 */
[----:B0-----:R-:W-:-:S04]  /*0ba0*/  FFMA R14, R13, R15, 1 ;  /* 0x3f8000000d0e7423 */ /* 0x001fc8000000000f */
[----:B------:R-:W-:-:S04]  /*0bb0*/  FFMA R17, R13, R14, R13 ;  /* 0x0000000e0d117223 */ /* 0x000fc8000000000d */
[----:B------:R-:W-:-:S04]  /*0bc0*/  FFMA R10, R0, R17, RZ ;  /* 0x00000011000a7223 */ /* 0x000fc800000000ff */
[----:B------:R-:W-:-:S04]  /*0bd0*/  FFMA R13, R15, R10, R0 ;  /* 0x0000000a0f0d7223 */ /* 0x000fc80000000000 */
[----:B------:R-:W-:-:S04]  /*0be0*/  FFMA R14, R17, R13, R10 ;  /* 0x0000000d110e7223 */ /* 0x000fc8000000000a */
[----:B------:R-:W-:-:S04]  /*0bf0*/  FFMA R15, R15, R14, R0 ;  /* 0x0000000e0f0f7223 */ /* 0x000fc80000000000 */
[----:B------:R-:W-:-:S05]  /*0c00*/  FFMA R0, R17, R15, R14 ;  /* 0x0000000f11007223 */ /* 0x000fca000000000e */
[----:B------:R-:W-:-:S04]  /*0c10*/  SHF.R.U32.HI R9, RZ, 0x17, R0 ;  /* 0x00000017ff097819 */ /* 0x000fc80000011600 */
[----:B------:R-:W-:-:S05]  /*0c20*/  LOP3.LUT R9, R9, 0xff, RZ, 0xc0, !PT ;  /* 0x000000ff09097812 */ /* 0x000fca00078ec0ff */
[----:B------:R-:W-:-:S05]  /*0c30*/  IMAD.IADD R12, R9, 0x1, R11 ;  /* 0x00000001090c7824 */ /* 0x000fca00078e020b */
[----:B------:R-:W-:-:S04]  /*0c40*/  IADD3 R8, PT, PT, R12, -0x1, RZ ;  /* 0xffffffff0c087810 */ /* 0x000fc80007ffe0ff */
[----:B------:R-:W-:-:S13]  /*0c50*/  ISETP.GE.U32.AND P0, PT, R8, 0xfe, PT ;  /* 0x000000fe0800780c */ /* 0x000fda0003f06070 */
[----:B------:R-:W-:Y:S05]  /*0c60*/  @!P0 BRA `(.L_x_27) ;  /* 0x0000000000808947 */ /* 0x000fea0003800000 */
[----:B------:R-:W-:-:S13]  /*0c70*/  ISETP.GT.AND P0, PT, R12, 0xfe, PT ;  /* 0x000000fe0c00780c */ /* 0x000fda0003f04270 */
[----:B------:R-:W-:Y:S05]  /*0c80*/  @P0 BRA `(.L_x_28) ;  /* 0x00000000006c0947 */ /* 0x000fea0003800000 */
[----:B------:R-:W-:-:S13]  /*0c90*/  ISETP.GE.AND P0, PT, R12, 0x1, PT ;  /* 0x000000010c00780c */ /* 0x000fda0003f06270 */
[----:B------:R-:W-:Y:S05]  /*0ca0*/  @P0 BRA `(.L_x_29) ;  /* 0x0000000000740947 */ /* 0x000fea0003800000 */
[----:B------:R-:W-:Y:S02]  /*0cb0*/  ISETP.GE.AND P0, PT, R12, -0x18, PT ;  /* 0xffffffe80c00780c */ /* 0x000fe40003f06270 */
[----:B------:R-:W-:-:S11]  /*0cc0*/  LOP3.LUT R0, R0, 0x80000000, RZ, 0xc0, !PT ;  /* 0x8000000000007812 */ /* 0x000fd600078ec0ff */
[----:B------:R-:W-:Y:S05]  /*0cd0*/  @!P0 BRA `(.L_x_29) ;  /* 0x0000000000688947 */ /* 0x000fea0003800000 */
[CCC-:B------:R-:W-:Y:S01]  /*0ce0*/  FFMA.RZ R8, R17.reuse, R15.reuse, R14.reuse ;  /* 0x0000000f11087223 */ /* 0x1c0fe2000000c00e */
[C---:B------:R-:W-:Y:S02]  /*0cf0*/  VIADD R11, R12.reuse, 0x20 ;  /* 0x000000200c0b7836 */ /* 0x040fe40000000000 */
[CCC-:B------:R-:W-:Y:S01]  /*0d00*/  FFMA.RM R9, R17.reuse, R15.reuse, R14.reuse ;  /* 0x0000000f11097223 */ /* 0x1c0fe2000000400e */
[----:B------:R-:W-:Y:S02]  /*0d10*/  ISETP.NE.AND P2, PT, R12, RZ, PT ;  /* 0x000000ff0c00720c */ /* 0x000fe40003f45270 */
[----:B------:R-:W-:Y:S01]  /*0d20*/  LOP3.LUT R10, R8, 0x7fffff, RZ, 0xc0, !PT ;  /* 0x007fffff080a7812 */ /* 0x000fe200078ec0ff */
[----:B------:R-:W-:Y:S01]  /*0d30*/  FFMA.RP R8, R17, R15, R14 ;  /* 0x0000000f11087223 */ /* 0x000fe2000000800e */
[----:B------:R-:W-:Y:S01]  /*0d40*/  ISETP.NE.AND P1, PT, R12, RZ, PT ;  /* 0x000000ff0c00720c */ /* 0x000fe20003f25270 */
[----:B------:R-:W-:Y:S01]  /*0d50*/  IMAD.MOV R12, RZ, RZ, -R12 ;  /* 0x000000ffff0c7224 */ /* 0x000fe200078e0a0c */
[----:B------:R-:W-:-:S02]  /*0d60*/  LOP3.LUT R10, R10, 0x800000, RZ, 0xfc, !PT ;  /* 0x008000000a0a7812 */ /* 0x000fc400078efcff */
[----:B------:R-:W-:Y:S02]  /*0d70*/  FSETP.NEU.FTZ.AND P0, PT, R8, R9, PT ;  /* 0x000000090800720b */ /* 0x000fe40003f1d000 */
[----:B------:R-:W-:Y:S02]  /*0d80*/  SHF.L.U32 R11, R10, R11, RZ ;  /* 0x0000000b0a0b7219 */ /* 0x000fe400000006ff */
[----:B------:R-:W-:Y:S02]  /*0d90*/  SEL R9, R12, RZ, P2 ;  /* 0x000000ff0c097207 */ /* 0x000fe40001000000 */
[----:B------:R-:W-:Y:S02]  /*0da0*/  ISETP.NE.AND P1, PT, R11, RZ, P1 ;  /* 0x000000ff0b00720c */ /* 0x000fe40000f25270 */
[----:B------:R-:W-:Y:S02]  /*0db0*/  SHF.R.U32.HI R9, RZ, R9, R10 ;  /* 0x00000009ff097219 */ /* 0x000fe4000001160a */
[----:B------:R-:W-:-:S02]  /*0dc0*/  PLOP3.LUT P0, PT, P0, P1, PT, 0xf8, 0x8f ;  /* 0x00000000008f781c */ /* 0x000fc40000703f70 */
[----:B------:R-:W-:Y:S02]  /*0dd0*/  SHF.R.U32.HI R11, RZ, 0x1, R9 ;  /* 0x00000001ff0b7819 */ /* 0x000fe40000011609 */
[----:B------:R-:W-:-:S04]  /*0de0*/  SEL R8, RZ, 0x1, !P0 ;  /* 0x00000001ff087807 */ /* 0x000fc80004000000 */
[----:B------:R-:W-:-:S04]  /*0df0*/  LOP3.LUT R8, R8, 0x1, R11, 0xf8, !PT ;  /* 0x0000000108087812 */ /* 0x000fc800078ef80b */
[----:B------:R-:W-:-:S05]  /*0e00*/  LOP3.LUT R8, R8, R9, RZ, 0xc0, !PT ;  /* 0x0000000908087212 */ /* 0x000fca00078ec0ff */
[----:B------:R-:W-:-:S05]  /*0e10*/  IMAD.IADD R11, R11, 0x1, R8 ;  /* 0x000000010b0b7824 */ /* 0x000fca00078e0208 */
[----:B------:R-:W-:Y:S01]  /*0e20*/  LOP3.LUT R0, R11, R0, RZ, 0xfc, !PT ;  /* 0x000000000b007212 */ /* 0x000fe200078efcff */
[----:B------:R-:W-:Y:S06]  /*0e30*/  BRA `(.L_x_29) ;  /* 0x0000000000107947 */ /* 0x000fec0003800000 */
.L_x_28:
[----:B------:R-:W-:-:S04]  /*0e40*/  LOP3.LUT R0, R0, 0x80000000, RZ, 0xc0, !PT ;  /* 0x8000000000007812 */ /* 0x000fc800078ec0ff */
[----:B------:R-:W-:Y:S01]  /*0e50*/  LOP3.LUT R0, R0, 0x7f800000, RZ, 0xfc, !PT ;  /* 0x7f80000000007812 */ /* 0x000fe200078efcff */
[----:B------:R-:W-:Y:S06]  /*0e60*/  BRA `(.L_x_29) ;  /* 0x0000000000047947 */ /* 0x000fec0003800000 */
.L_x_27:
[----:B------:R-:W-:-:S07]  /*0e70*/  IMAD R0, R11, 0x800000, R0 ;  /* 0x008000000b007824 */ /* 0x000fce00078e0200 */
.L_x_29:
[----:B------:R-:W-:Y:S05]  /*0e80*/  BSYNC.RECONVERGENT B2 ;  /* 0x0000000000027941 */ /* 0x000fea0003800200 */
.L_x_26:
[----:B------:R-:W-:Y:S05]  /*0e90*/  BRA `(.L_x_30) ;  /* 0x0000000000207947 */ /* 0x000fea0003800000 */
.L_x_25:
[----:B------:R-:W-:-:S04]  /*0ea0*/  LOP3.LUT R0, R11, 0x80000000, R10, 0x48, !PT ;  /* 0x800000000b007812 */ /* 0x000fc800078e480a */
[----:B------:R-:W-:Y:S01]  /*0eb0*/  LOP3.LUT R0, R0, 0x7f800000, RZ, 0xfc, !PT ;  /* 0x7f80000000007812 */ /* 0x000fe200078efcff */
[----:B------:R-:W-:Y:S06]  /*0ec0*/  BRA `(.L_x_30) ;  /* 0x0000000000147947 */ /* 0x000fec0003800000 */
.L_x_24:
[----:B------:R-:W-:Y:S01]  /*0ed0*/  LOP3.LUT R0, R11, 0x80000000, R10, 0x48, !PT ;  /* 0x800000000b007812 */ /* 0x000fe200078e480a */
[----:B------:R-:W-:Y:S06]  /*0ee0*/  BRA `(.L_x_30) ;  /* 0x00000000000c7947 */ /* 0x000fec0003800000 */
.L_x_23:
[----:B------:R-:W0:Y:S01]  /*0ef0*/  MUFU.RSQ R0, -QNAN ;  /* 0xffc0000000007908 */ /* 0x000e220000001400 */
[----:B------:R-:W-:Y:S05]  /*0f00*/  BRA `(.L_x_30) ;  /* 0x0000000000047947 */ /* 0x000fea0003800000 */
.L_x_22:
[----:B------:R-:W-:-:S07]  /*0f10*/  FADD.FTZ R0, R0, R3 ;  /* 0x0000000300007221 */ /* 0x000fce0000010000 */
.L_x_30:
[----:B------:R-:W-:Y:S05]  /*0f20*/  BSYNC.RECONVERGENT B1 ;  /* 0x0000000000017941 */ /* 0x000fea0003800200 */
.L_x_20:
[----:B------:R-:W-:Y:S02]  /*0f30*/  IMAD.MOV.U32 R8, RZ, RZ, R6 ;  /* 0x000000ffff087224 */ /* 0x000fe400078e0006 */
[----:B------:R-:W-:-:S04]  /*0f40*/  IMAD.MOV.U32 R9, RZ, RZ, 0x0 ;  /* 0x00000000ff097424 */ /* 0x000fc800078e00ff */
[----:B0-----:R-:W-:Y:S05]  /*0f50*/  RET.REL.NODEC R8 `(_Z15softmaxFunctionPfS_ii) ;  /* 0xfffffff008287950 */ /* 0x001fea0003c3ffff */
.L_x_31:
        /* <DEDUP_REMOVED lines=10> */
.L_x_32:


//--------------------- .nv.shared._Z6matMulPfS_S_iiib --------------------------
	.section	.nv.shared._Z6matMulPfS_S_iiib,"aw",@nobits
	.sectionflags	@""
	.align	16
.nv.shared._Z6matMulPfS_S_iiib:
	.zero		3200


//--------------------- .nv.shared.reserved.0     --------------------------
	.section	.nv.shared.reserved.0,"aw",@nobits
	.weak		__nv_reservedSMEM_offset_0_alias
	.size		__nv_reservedSMEM_offset_0_alias, 0, 64
	.other		__nv_reservedSMEM_offset_0_alias,@"STO_CUDA_RESERVED_SHARED STV_DEFAULT"
__nv_reservedSMEM_offset_0_alias:
	.zero		0
	.zero		64


//--------------------- .nv.shared._Z12transposeMatPfS_ii --------------------------
	.section	.nv.shared._Z12transposeMatPfS_ii,"aw",@nobits
	.sectionflags	@""
	.align	16
	.zero		1024


//--------------------- .nv.shared._Z15softmaxFunctionPfS_ii --------------------------
	.section	.nv.shared._Z15softmaxFunctionPfS_ii,"aw",@nobits
	.sectionflags	@""
	.align	16
.nv.shared._Z15softmaxFunctionPfS_ii:
	.zero		3072


//--------------------- .nv.constant0._Z6matMulPfS_S_iiib --------------------------
	.section	.nv.constant0._Z6matMulPfS_S_iiib,"a",@progbits
	.sectionflags	@""
	.align	4
.nv.constant0._Z6matMulPfS_S_iiib:
	.zero		933


//--------------------- .nv.constant0._Z12transposeMatPfS_ii --------------------------
	.section	.nv.constant0._Z12transposeMatPfS_ii,"a",@progbits
	.sectionflags	@""
	.align	4
.nv.constant0._Z12transposeMatPfS_ii:
	.zero		920


//--------------------- .nv.constant0._Z15softmaxFunctionPfS_ii --------------------------
	.section	.nv.constant0._Z15softmaxFunctionPfS_ii,"a",@progbits
	.sectionflags	@""
	.align	4
.nv.constant0._Z15softmaxFunctionPfS_ii:
	.zero		920


//--------------------- SYMBOLS --------------------------

	.type		.nv.reservedSmem.offset0,@object
	.size		.nv.reservedSmem.offset0,0x4
	.type		.nv.reservedSmem.cap,@object
	.size		.nv.reservedSmem.cap,0x4
